// auto-generated by cutlass_sweep.gemm — config: {"arch": "sm_90", "cluster_m": 1, "cluster_n": 1, "dtype": "tf32", "stages": 4, "tile_k": 64, "tile_m": 128, "tile_n": 256}
#include "cutlass/cutlass.h"
#include "cutlass/gemm/collective/collective_builder.hpp"
#include "cutlass/gemm/device/gemm_universal_adapter.h"
#include "cutlass/gemm/kernel/gemm_universal.hpp"
#include "cutlass/epilogue/collective/collective_builder.hpp"

using ElemA = cutlass::tfloat32_t;
using ElemB = cutlass::tfloat32_t;
using ElemCD = cutlass::tfloat32_t;
using Acc  = float;
using TileShape    = cute::Shape<cute::_128, cute::_256, cute::_64>;
using ClusterShape = cute::Shape<cute::_1, cute::_1, cute::_1>;

using CollectiveEpilogue = typename cutlass::epilogue::collective::CollectiveBuilder<
    cutlass::arch::Sm90, cutlass::arch::OpClassTensorOp,
    TileShape, ClusterShape,
    cutlass::epilogue::collective::EpilogueTileAuto,
    Acc, Acc,
    ElemCD, cutlass::layout::RowMajor, 128 / cutlass::sizeof_bits<ElemCD>::value,
    ElemCD, cutlass::layout::RowMajor, 128 / cutlass::sizeof_bits<ElemCD>::value,
    cutlass::epilogue::collective::EpilogueScheduleAuto
  >::CollectiveOp;

using CollectiveMainloop = typename cutlass::gemm::collective::CollectiveBuilder<
    cutlass::arch::Sm90, cutlass::arch::OpClassTensorOp,
    ElemA, cutlass::layout::RowMajor, 128 / cutlass::sizeof_bits<ElemA>::value,
    ElemB, cutlass::layout::ColumnMajor, 128 / cutlass::sizeof_bits<ElemB>::value,
    Acc,
    TileShape, ClusterShape,
    cutlass::gemm::collective::StageCount<4>,
    cutlass::gemm::collective::KernelScheduleAuto
  >::CollectiveOp;

using GemmKernel = cutlass::gemm::kernel::GemmUniversal<
    cute::Shape<int,int,int,int>,
    CollectiveMainloop,
    CollectiveEpilogue
>;
using Gemm = cutlass::gemm::device::GemmUniversalAdapter<GemmKernel>;

// Force the device kernel symbol into the cubin without needing a host main.
auto* _anchor = &cutlass::device_kernel<GemmKernel>;


// ===== COMPILED SASS (sm_90a) =====

	.target	sm_90a

	.elftype	@"ET_EXEC"


//--------------------- .note.nv.tkinfo           --------------------------
	.section	.note.nv.tkinfo,"",@"SHT_NOTE"
	.sectionflags	@"SHF_NOTE_NV_TKINFO"
	.tkinfo
        /*0018*/ 	.word	0x00000002
        /*0030*/ 	.string	""
        /*0030*/ 	.string	"ptxas"
        /*0030*/ 	.string	"Cuda compilation tools, release 13.0, V13.0.88"
        /*0030*/ 	.string	"Build cuda_13.0.r13.0/compiler.36424714_0"
        /*0030*/ 	.string	"-arch sm_90a -m 64 "



//--------------------- .note.nv.cuinfo           --------------------------
	.section	.note.nv.cuinfo,"",@"SHT_NOTE"
	.sectionflags	@"SHF_NOTE_NV_CUINFO"
        /*0018*/ 	.short	0x0002
        /*001a*/ 	.short	0x005a
        /*001c*/ 	.short	0x0082
	.zero		2


//--------------------- .nv.info                  --------------------------
	.section	.nv.info,"",@"SHT_CUDA_INFO"
	.align	4


	//----- nvinfo : EIATTR_REGCOUNT
	.align		4
        /*0000*/ 	.byte	0x04, 0x2f
        /*0002*/ 	.short	(.L_15 - .L_14)
	.align		4
.L_14:
        /*0004*/ 	.word	index@(_ZN7cutlass13device_kernelINS_4gemm6kernel13GemmUniversalIN4cute5tupleIJiiiiEEENS1_10collective13CollectiveMmaINS1_34MainloopSm90TmaGmmaWarpSpecializedILi4ENS5_IJNS4_1CILi1EEESB_SB_EEENS1_35KernelTmaWarpSpecializedCooperativeEEENS5_IJNSA_ILi128EEENSA_ILi256EEENSA_ILi64EEEEEENS_10tfloat32_tENS5_IJlSB_lEEESJ_SK_NS4_8TiledMMAINS4_8MMA_AtomIJNS4_4SM904GMMA30MMA_64x256x8_F32TF32TF32_SS_TNILNSO_7ScaleInE1ELSQ_1EEEEEENS4_6LayoutINS5_IJNSA_ILi2EEESB_SB_EEENS5_IJSB_NSA_ILi0EEESW_EEEEENS5_IJNS4_10UnderscoreESZ_SZ_EEEEENS4_13SM90_TMA_LOADENS4_14ComposedLayoutINS4_7SwizzleILi3ELi4ELi3EEENS4_18smem_ptr_flag_bitsILi32EEENST_INS5_IJNSA_ILi8EEENSA_ILi32EEEEEENS5_IJS19_SB_EEEEEEEvNS4_8identityES12_S1D_vS1E_EENS_8epilogue10collective6detail29Sm90TmaWarpSpecializedAdapterINS1H_15DefaultEpilogueISJ_SK_SK_NS1G_6thread17LinearCombinationISJ_Li1EffLNS1L_9ScaleType4KindE0ELNS_15FloatRoundStyleE2ESJ_EENS1_15EpilogueDefaultEEEEEvvEEEEvNT_6ParamsE)
        /*0008*/ 	.word	0x000000a8


	//----- nvinfo : EIATTR_FRAME_SIZE
	.align		4
.L_15:
        /*000c*/ 	.byte	0x04, 0x11
        /*000e*/ 	.short	(.L_17 - .L_16)
	.align		4
.L_16:
        /*0010*/ 	.word	index@(_ZN7cutlass13device_kernelINS_4gemm6kernel13GemmUniversalIN4cute5tupleIJiiiiEEENS1_10collective13CollectiveMmaINS1_34MainloopSm90TmaGmmaWarpSpecializedILi4ENS5_IJNS4_1CILi1EEESB_SB_EEENS1_35KernelTmaWarpSpecializedCooperativeEEENS5_IJNSA_ILi128EEENSA_ILi256EEENSA_ILi64EEEEEENS_10tfloat32_tENS5_IJlSB_lEEESJ_SK_NS4_8TiledMMAINS4_8MMA_AtomIJNS4_4SM904GMMA30MMA_64x256x8_F32TF32TF32_SS_TNILNSO_7ScaleInE1ELSQ_1EEEEEENS4_6LayoutINS5_IJNSA_ILi2EEESB_SB_EEENS5_IJSB_NSA_ILi0EEESW_EEEEENS5_IJNS4_10UnderscoreESZ_SZ_EEEEENS4_13SM90_TMA_LOADENS4_14ComposedLayoutINS4_7SwizzleILi3ELi4ELi3EEENS4_18smem_ptr_flag_bitsILi32EEENST_INS5_IJNSA_ILi8EEENSA_ILi32EEEEEENS5_IJS19_SB_EEEEEEEvNS4_8identityES12_S1D_vS1E_EENS_8epilogue10collective6detail29Sm90TmaWarpSpecializedAdapterINS1H_15DefaultEpilogueISJ_SK_SK_NS1G_6thread17LinearCombinationISJ_Li1EffLNS1L_9ScaleType4KindE0ELNS_15FloatRoundStyleE2ESJ_EENS1_15EpilogueDefaultEEEEEvvEEEEvNT_6ParamsE)
        /*0014*/ 	.word	0x00000000


	//----- nvinfo : EIATTR_MIN_STACK_SIZE
	.align		4
.L_17:
        /*0018*/ 	.byte	0x04, 0x12
        /*001a*/ 	.short	(.L_19 - .L_18)
	.align		4
.L_18:
        /*001c*/ 	.word	index@(_ZN7cutlass13device_kernelINS_4gemm6kernel13GemmUniversalIN4cute5tupleIJiiiiEEENS1_10collective13CollectiveMmaINS1_34MainloopSm90TmaGmmaWarpSpecializedILi4ENS5_IJNS4_1CILi1EEESB_SB_EEENS1_35KernelTmaWarpSpecializedCooperativeEEENS5_IJNSA_ILi128EEENSA_ILi256EEENSA_ILi64EEEEEENS_10tfloat32_tENS5_IJlSB_lEEESJ_SK_NS4_8TiledMMAINS4_8MMA_AtomIJNS4_4SM904GMMA30MMA_64x256x8_F32TF32TF32_SS_TNILNSO_7ScaleInE1ELSQ_1EEEEEENS4_6LayoutINS5_IJNSA_ILi2EEESB_SB_EEENS5_IJSB_NSA_ILi0EEESW_EEEEENS5_IJNS4_10UnderscoreESZ_SZ_EEEEENS4_13SM90_TMA_LOADENS4_14ComposedLayoutINS4_7SwizzleILi3ELi4ELi3EEENS4_18smem_ptr_flag_bitsILi32EEENST_INS5_IJNSA_ILi8EEENSA_ILi32EEEEEENS5_IJS19_SB_EEEEEEEvNS4_8identityES12_S1D_vS1E_EENS_8epilogue10collective6detail29Sm90TmaWarpSpecializedAdapterINS1H_15DefaultEpilogueISJ_SK_SK_NS1G_6thread17LinearCombinationISJ_Li1EffLNS1L_9ScaleType4KindE0ELNS_15FloatRoundStyleE2ESJ_EENS1_15EpilogueDefaultEEEEEvvEEEEvNT_6ParamsE)
        /*0020*/ 	.word	0x00000000
.L_19:


//--------------------- .nv.compat                --------------------------
	.section	.nv.compat,"",@"SHT_CUDA_COMPAT_INFO"
	.align	4
        /*0000*/ 	.byte	0x02, 0x09, 0x01, 0x00, 0x02, 0x02, 0x04, 0x00, 0x02, 0x05, 0x05, 0x00, 0x03, 0x07, 0x01, 0x01
        /*0010*/ 	.byte	0x02, 0x03, 0x01, 0x00, 0x02, 0x06, 0x01, 0x00, 0x04, 0x0b, 0x08, 0x00, 0x00, 0x00, 0x00, 0x00
        /*0020*/ 	.byte	0x00, 0x00, 0x00, 0x00


//--------------------- .nv.info._ZN7cutlass13device_kernelINS_4gemm6kernel13GemmUniversalIN4cute5tupleIJiiiiEEENS1_10collective13CollectiveMmaINS1_34MainloopSm90TmaGmmaWarpSpecializedILi4ENS5_IJNS4_1CILi1EEESB_SB_EEENS1_35KernelTmaWarpSpecializedCooperativeEEENS5_IJNSA_ILi128EEENSA_ILi256EEENSA_ILi64EEEEEENS_10tfloat32_tENS5_IJlSB_lEEESJ_SK_NS4_8TiledMMAINS4_8MMA_AtomIJNS4_4SM904GMMA30MMA_64x256x8_F32TF32TF32_SS_TNILNSO_7ScaleInE1ELSQ_1EEEEEENS4_6LayoutINS5_IJNSA_ILi2EEESB_SB_EEENS5_IJSB_NSA_ILi0EEESW_EEEEENS5_IJNS4_10UnderscoreESZ_SZ_EEEEENS4_13SM90_TMA_LOADENS4_14ComposedLayoutINS4_7SwizzleILi3ELi4ELi3EEENS4_18smem_ptr_flag_bitsILi32EEENST_INS5_IJNSA_ILi8EEENSA_ILi32EEEEEENS5_IJS19_SB_EEEEEEEvNS4_8identityES12_S1D_vS1E_EENS_8epilogue10collective6detail29Sm90TmaWarpSpecializedAdapterINS1H_15DefaultEpilogueISJ_SK_SK_NS1G_6thread17LinearCombinationISJ_Li1EffLNS1L_9ScaleType4KindE0ELNS_15FloatRoundStyleE2ESJ_EENS1_15EpilogueDefaultEEEEEvvEEEEvNT_6ParamsE --------------------------
	.section	.nv.info._ZN7cutlass13device_kernelINS_4gemm6kernel13GemmUniversalIN4cute5tupleIJiiiiEEENS1_10collective13CollectiveMmaINS1_34MainloopSm90TmaGmmaWarpSpecializedILi4ENS5_IJNS4_1CILi1EEESB_SB_EEENS1_35KernelTmaWarpSpecializedCooperativeEEENS5_IJNSA_ILi128EEENSA_ILi256EEENSA_ILi64EEEEEENS_10tfloat32_tENS5_IJlSB_lEEESJ_SK_NS4_8TiledMMAINS4_8MMA_AtomIJNS4_4SM904GMMA30MMA_64x256x8_F32TF32TF32_SS_TNILNSO_7ScaleInE1ELSQ_1EEEEEENS4_6LayoutINS5_IJNSA_ILi2EEESB_SB_EEENS5_IJSB_NSA_ILi0EEESW_EEEEENS5_IJNS4_10UnderscoreESZ_SZ_EEEEENS4_13SM90_TMA_LOADENS4_14ComposedLayoutINS4_7SwizzleILi3ELi4ELi3EEENS4_18smem_ptr_flag_bitsILi32EEENST_INS5_IJNSA_ILi8EEENSA_ILi32EEEEEENS5_IJS19_SB_EEEEEEEvNS4_8identityES12_S1D_vS1E_EENS_8epilogue10collective6detail29Sm90TmaWarpSpecializedAdapterINS1H_15DefaultEpilogueISJ_SK_SK_NS1G_6thread17LinearCombinationISJ_Li1EffLNS1L_9ScaleType4KindE0ELNS_15FloatRoundStyleE2ESJ_EENS1_15EpilogueDefaultEEEEEvvEEEEvNT_6ParamsE,"",@"SHT_CUDA_INFO"
	.sectionflags	@""
	.align	4


	//----- nvinfo : EIATTR_CUDA_API_VERSION
	.align		4
        /*0000*/ 	.byte	0x04, 0x37
        /*0002*/ 	.short	(.L_21 - .L_20)
.L_20:
        /*0004*/ 	.word	0x00000082


	//----- nvinfo : EIATTR_KPARAM_INFO
	.align		4
.L_21:
        /*0008*/ 	.byte	0x04, 0x17
        /*000a*/ 	.short	(.L_23 - .L_22)
.L_22:
        /*000c*/ 	.word	0x00000000
        /*0010*/ 	.short	0x0000
        /*0012*/ 	.short	0x0070
        /*0014*/ 	.byte	0x00, 0xf0, 0x01, 0x10


	//----- nvinfo : EIATTR_SPARSE_MMA_MASK
	.align		4
.L_23:
        /*0018*/ 	.byte	0x03, 0x50
        /*001a*/ 	.short	0x0000


	//----- nvinfo : EIATTR_MAXREG_COUNT
	.align		4
        /*001c*/ 	.byte	0x03, 0x1b
        /*001e*/ 	.short	0x00a8


	//----- nvinfo : EIATTR_NUM_BARRIERS
	.align		4
        /*0020*/ 	.byte	0x02, 0x4c
        /*0022*/ 	.byte	0x01
	.zero		1


	//----- nvinfo : EIATTR_EXTERNS
	.align		4
        /*0024*/ 	.byte	0x04, 0x0f
        /*0026*/ 	.short	(.L_25 - .L_24)


	//   ....[0]....
	.align		4
.L_24:
        /*0028*/ 	.word	index@(__assertfail)


	//----- nvinfo : EIATTR_MERCURY_ISA_VERSION
	.align		4
.L_25:
        /*002c*/ 	.byte	0x03, 0x5f
        /*002e*/ 	.short	0x0101


	//----- nvinfo : EIATTR_INT_WARP_WIDE_INSTR_OFFSETS
	.align		4
        /*0030*/ 	.byte	0x04, 0x31
        /*0032*/ 	.short	(.L_27 - .L_26)


	//   ....[0]....
.L_26:
        /*0034*/ 	.word	0x000003b0


	//   ....[1]....
        /*0038*/ 	.word	0x000003e0


	//   ....[2]....
        /*003c*/ 	.word	0x000004c0


	//----- nvinfo : EIATTR_COOP_GROUP_MASK_REGIDS
	.align		4
.L_27:
        /*0040*/ 	.byte	0x04, 0x29
        /*0042*/ 	.short	(.L_29 - .L_28)


	//   ....[0]....
.L_28:
        /*0044*/ 	.word	0xffffffff


	//   ....[1]....
        /*0048*/ 	.word	0xffffffff


	//   ....[2]....
        /*004c*/ 	.word	0xffffffff


	//   ....[3]....
        /*0050*/ 	.word	0xffffffff


	//   ....[4]....
        /*0054*/ 	.word	0xffffffff


	//----- nvinfo : EIATTR_COOP_GROUP_INSTR_OFFSETS
	.align		4
.L_29:
        /*0058*/ 	.byte	0x04, 0x28
        /*005a*/ 	.short	(.L_31 - .L_30)


	//   ....[0]....
.L_30:
        /*005c*/ 	.word	0x00000060


	//   ....[1]....
        /*0060*/ 	.word	0x00000070


	//   ....[2]....
        /*0064*/ 	.word	0x00000130


	//   ....[3]....
        /*0068*/ 	.word	0x000002c0


	//   ....[4]....
        /*006c*/ 	.word	0x00000f70


	//----- nvinfo : EIATTR_REG_RECONFIG
	.align		4
.L_31:
        /*0070*/ 	.byte	0x01, 0x54
	.zero		2


	//----- nvinfo : EIATTR_SYSCALL_OFFSETS
	.align		4
        /*0074*/ 	.byte	0x04, 0x46
        /*0076*/ 	.short	(.L_33 - .L_32)


	//   ....[0]....
.L_32:
        /*0078*/ 	.word	0x00001130


	//----- nvinfo : EIATTR_MBARRIER_INSTR_OFFSETS
	.align		4
.L_33:
        /*007c*/ 	.byte	0x04, 0x39
        /*007e*/ 	.short	(.L_35 - .L_34)


	//   ....[0]....
.L_34:
        /*0080*/ 	.word	0x00000230
        /*0084*/ 	.word	0x000000ff
        /*0088*/ 	.word	0x00000000
        /*008c*/ 	.short	0x0100
        /*008e*/ 	.byte	0x08
	.zero		1


	//   ....[1]....
        /*0090*/ 	.word	0x00000240
        /*0094*/ 	.word	0x000000ff
        /*0098*/ 	.word	0x00000020
        /*009c*/ 	.short	0x0100
        /*009e*/ 	.byte	0x08
	.zero		1


	//   ....[2]....
        /*00a0*/ 	.word	0x00000250
        /*00a4*/ 	.word	0x000000ff
        /*00a8*/ 	.word	0x00000008
        /*00ac*/ 	.short	0x0100
        /*00ae*/ 	.byte	0x08
	.zero		1


	//   ....[3]....
        /*00b0*/ 	.word	0x00000260
        /*00b4*/ 	.word	0x000000ff
        /*00b8*/ 	.word	0x00000028
        /*00bc*/ 	.short	0x0100
        /*00be*/ 	.byte	0x08
	.zero		1


	//   ....[4]....
        /*00c0*/ 	.word	0x00000270
        /*00c4*/ 	.word	0x000000ff
        /*00c8*/ 	.word	0x00000010
        /*00cc*/ 	.short	0x0100
        /*00ce*/ 	.byte	0x08
	.zero		1


	//   ....[5]....
        /*00d0*/ 	.word	0x00000280
        /*00d4*/ 	.word	0x000000ff
        /*00d8*/ 	.word	0x00000030
        /*00dc*/ 	.short	0x0100
        /*00de*/ 	.byte	0x08
	.zero		1


	//   ....[6]....
        /*00e0*/ 	.word	0x00000290
        /*00e4*/ 	.word	0x000000ff
        /*00e8*/ 	.word	0x00000018
        /*00ec*/ 	.short	0x0100
        /*00ee*/ 	.byte	0x08
	.zero		1


	//   ....[7]....
        /*00f0*/ 	.word	0x000002a0
        /*00f4*/ 	.word	0x000000ff
        /*00f8*/ 	.word	0x00000038
        /*00fc*/ 	.short	0x0100
        /*00fe*/ 	.byte	0x08
	.zero		1


	//   ....[8]....
        /*0100*/ 	.word	0x00000530
        /*0104*/ 	.word	0x000000ff
        /*0108*/ 	.word	0x00000050
        /*010c*/ 	.short	0x0100
        /*010e*/ 	.byte	0x06
	.zero		1


	//   ....[9]....
        /*0110*/ 	.word	0x00000590
        /*0114*/ 	.word	0x000000ff
        /*0118*/ 	.word	0x00000058
        /*011c*/ 	.short	0x0100
        /*011e*/ 	.byte	0x06
	.zero		1


	//   ....[10]....
        /*0120*/ 	.word	0x000011b0
        /*0124*/ 	.word	0x00000003
        /*0128*/ 	.word	0x00000000
        /*012c*/ 	.short	0x010a
        /*012e*/ 	.byte	0x3f
	.zero		1


	//   ....[11]....
        /*0130*/ 	.word	0x000011f0
        /*0134*/ 	.word	0x00000003
        /*0138*/ 	.word	0x00000000
        /*013c*/ 	.short	0x010a
        /*013e*/ 	.byte	0x3f
	.zero		1


	//   ....[12]....
        /*0140*/ 	.word	0x000017c0
        /*0144*/ 	.word	0x000000ff
        /*0148*/ 	.word	0x00000000
        /*014c*/ 	.short	0x010a
        /*014e*/ 	.byte	0x09
	.zero		1


	//   ....[13]....
        /*0150*/ 	.word	0x00001800
        /*0154*/ 	.word	0x000000ff
        /*0158*/ 	.word	0x00000000
        /*015c*/ 	.short	0x010a
        /*015e*/ 	.byte	0x09
	.zero		1


	//   ....[14]....
        /*0160*/ 	.word	0x00001c90
        /*0164*/ 	.word	0x000000ff
        /*0168*/ 	.word	0x00000000
        /*016c*/ 	.short	0x0101
        /*016e*/ 	.byte	0x08
	.zero		1


	//   ....[15]....
        /*0170*/ 	.word	0x00001e70
        /*0174*/ 	.word	0x000000ff
        /*0178*/ 	.word	0x00000000
        /*017c*/ 	.short	0x0101
        /*017e*/ 	.byte	0x04
	.zero		1


	//   ....[16]....
        /*0180*/ 	.word	0x0000ace0
        /*0184*/ 	.word	0x0000000c
        /*0188*/ 	.word	0x00000020
        /*018c*/ 	.short	0x010a
        /*018e*/ 	.byte	0x3f
	.zero		1


	//   ....[17]....
        /*0190*/ 	.word	0x0000b160
        /*0194*/ 	.word	0x00000005
        /*0198*/ 	.word	0x00000058
        /*019c*/ 	.short	0x0101
        /*019e*/ 	.byte	0x3f
	.zero		1


	//   ....[18]....
        /*01a0*/ 	.word	0x0000b860
        /*01a4*/ 	.word	0x00000007
        /*01a8*/ 	.word	0x00000000
        /*01ac*/ 	.short	0x010a
        /*01ae*/ 	.byte	0x3f
	.zero		1


	//   ....[19]....
        /*01b0*/ 	.word	0x0000b8e0
        /*01b4*/ 	.word	0x00000006
        /*01b8*/ 	.word	0x00000000
        /*01bc*/ 	.short	0x010a
        /*01be*/ 	.byte	0x3f
	.zero		1


	//   ....[20]....
        /*01c0*/ 	.word	0x0000b970
        /*01c4*/ 	.word	0x00000007
        /*01c8*/ 	.word	0x00000000
        /*01cc*/ 	.short	0x010a
        /*01ce*/ 	.byte	0x3f
	.zero		1


	//   ....[21]....
        /*01d0*/ 	.word	0x0000ba00
        /*01d4*/ 	.word	0x00000005
        /*01d8*/ 	.word	0x00000000
        /*01dc*/ 	.short	0x010a
        /*01de*/ 	.byte	0x3f
	.zero		1


	//   ....[22]....
        /*01e0*/ 	.word	0x0000ba60
        /*01e4*/ 	.word	0x00000003
        /*01e8*/ 	.word	0x00000000
        /*01ec*/ 	.short	0x010a
        /*01ee*/ 	.byte	0x3f
	.zero		1


	//   ....[23]....
        /*01f0*/ 	.word	0x0000bac0
        /*01f4*/ 	.word	0x00000004
        /*01f8*/ 	.word	0x00000000
        /*01fc*/ 	.short	0x010a
        /*01fe*/ 	.byte	0x3f
	.zero		1


	//   ....[24]....
        /*0200*/ 	.word	0x0000bb90
        /*0204*/ 	.word	0x0000000c
        /*0208*/ 	.word	0x00000020
        /*020c*/ 	.short	0x010a
        /*020e*/ 	.byte	0x3f
	.zero		1


	//   ....[25]....
        /*0210*/ 	.word	0x0000bc60
        /*0214*/ 	.word	0x00000007
        /*0218*/ 	.word	0x00000000
        /*021c*/ 	.short	0x010a
        /*021e*/ 	.byte	0x3f
	.zero		1


	//   ....[26]....
        /*0220*/ 	.word	0x0000bcb0
        /*0224*/ 	.word	0x00000006
        /*0228*/ 	.word	0x00000000
        /*022c*/ 	.short	0x010a
        /*022e*/ 	.byte	0x3f
	.zero		1


	//   ....[27]....
        /*0230*/ 	.word	0x0000bd00
        /*0234*/ 	.word	0x00000007
        /*0238*/ 	.word	0x00000000
        /*023c*/ 	.short	0x010a
        /*023e*/ 	.byte	0x3f
	.zero		1


	//----- nvinfo : EIATTR_NUM_MBARRIERS
	.align		4
.L_35:
        /*0240*/ 	.byte	0x03, 0x38
        /*0242*/ 	.short	0x000a


	//----- nvinfo : EIATTR_EXIT_INSTR_OFFSETS
	.align		4
        /*0244*/ 	.byte	0x04, 0x1c
        /*0246*/ 	.short	(.L_37 - .L_36)


	//   ....[0]....
.L_36:
        /*0248*/ 	.word	0x000005e0


	//   ....[1]....
        /*024c*/ 	.word	0x00000ea0


	//   ....[2]....
        /*0250*/ 	.word	0x0000a350


	//   ....[3]....
        /*0254*/ 	.word	0x0000a980


	//   ....[4]....
        /*0258*/ 	.word	0x0000ba50


	//----- nvinfo : EIATTR_MAX_THREADS
	.align		4
.L_37:
        /*025c*/ 	.byte	0x04, 0x05
        /*025e*/ 	.short	(.L_39 - .L_38)
.L_38:
        /*0260*/ 	.word	0x00000180
        /*0264*/ 	.word	0x00000001
        /*0268*/ 	.word	0x00000001


	//----- nvinfo : EIATTR_CRS_STACK_SIZE
	.align		4
.L_39:
        /*026c*/ 	.byte	0x04, 0x1e
        /*026e*/ 	.short	(.L_41 - .L_40)
.L_40:
        /*0270*/ 	.word	0x00000000


	//----- nvinfo : EIATTR_CBANK_PARAM_SIZE
	.align		4
.L_41:
        /*0274*/ 	.byte	0x03, 0x19
        /*0276*/ 	.short	0x0470


	//----- nvinfo : EIATTR_PARAM_CBANK
	.align		4
        /*0278*/ 	.byte	0x04, 0x0a
        /*027a*/ 	.short	(.L_43 - .L_42)
	.align		4
.L_42:
        /*027c*/ 	.word	index@(.nv.constant0._ZN7cutlass13device_kernelINS_4gemm6kernel13GemmUniversalIN4cute5tupleIJiiiiEEENS1_10collective13CollectiveMmaINS1_34MainloopSm90TmaGmmaWarpSpecializedILi4ENS5_IJNS4_1CILi1EEESB_SB_EEENS1_35KernelTmaWarpSpecializedCooperativeEEENS5_IJNSA_ILi128EEENSA_ILi256EEENSA_ILi64EEEEEENS_10tfloat32_tENS5_IJlSB_lEEESJ_SK_NS4_8TiledMMAINS4_8MMA_AtomIJNS4_4SM904GMMA30MMA_64x256x8_F32TF32TF32_SS_TNILNSO_7ScaleInE1ELSQ_1EEEEEENS4_6LayoutINS5_IJNSA_ILi2EEESB_SB_EEENS5_IJSB_NSA_ILi0EEESW_EEEEENS5_IJNS4_10UnderscoreESZ_SZ_EEEEENS4_13SM90_TMA_LOADENS4_14ComposedLayoutINS4_7SwizzleILi3ELi4ELi3EEENS4_18smem_ptr_flag_bitsILi32EEENST_INS5_IJNSA_ILi8EEENSA_ILi32EEEEEENS5_IJS19_SB_EEEEEEEvNS4_8identityES12_S1D_vS1E_EENS_8epilogue10collective6detail29Sm90TmaWarpSpecializedAdapterINS1H_15DefaultEpilogueISJ_SK_SK_NS1G_6thread17LinearCombinationISJ_Li1EffLNS1L_9ScaleType4KindE0ELNS_15FloatRoundStyleE2ESJ_EENS1_15EpilogueDefaultEEEEEvvEEEEvNT_6ParamsE)
        /*0280*/ 	.short	0x0210
        /*0282*/ 	.short	0x0470


	//----- nvinfo : EIATTR_SW_WAR
	.align		4
.L_43:
        /*0284*/ 	.byte	0x04, 0x36
        /*0286*/ 	.short	(.L_45 - .L_44)
.L_44:
        /*0288*/ 	.word	0x00000008
.L_45:


//--------------------- .nv.callgraph             --------------------------
	.section	.nv.callgraph,"",@"SHT_CUDA_CALLGRAPH"
	.align	4
	.sectionentsize	8
	.align		4
        /*0000*/ 	.word	0x00000000
	.align		4
        /*0004*/ 	.word	0xffffffff
	.align		4
        /*0008*/ 	.word	index@(_ZN7cutlass13device_kernelINS_4gemm6kernel13GemmUniversalIN4cute5tupleIJiiiiEEENS1_10collective13CollectiveMmaINS1_34MainloopSm90TmaGmmaWarpSpecializedILi4ENS5_IJNS4_1CILi1EEESB_SB_EEENS1_35KernelTmaWarpSpecializedCooperativeEEENS5_IJNSA_ILi128EEENSA_ILi256EEENSA_ILi64EEEEEENS_10tfloat32_tENS5_IJlSB_lEEESJ_SK_NS4_8TiledMMAINS4_8MMA_AtomIJNS4_4SM904GMMA30MMA_64x256x8_F32TF32TF32_SS_TNILNSO_7ScaleInE1ELSQ_1EEEEEENS4_6LayoutINS5_IJNSA_ILi2EEESB_SB_EEENS5_IJSB_NSA_ILi0EEESW_EEEEENS5_IJNS4_10UnderscoreESZ_SZ_EEEEENS4_13SM90_TMA_LOADENS4_14ComposedLayoutINS4_7SwizzleILi3ELi4ELi3EEENS4_18smem_ptr_flag_bitsILi32EEENST_INS5_IJNSA_ILi8EEENSA_ILi32EEEEEENS5_IJS19_SB_EEEEEEEvNS4_8identityES12_S1D_vS1E_EENS_8epilogue10collective6detail29Sm90TmaWarpSpecializedAdapterINS1H_15DefaultEpilogueISJ_SK_SK_NS1G_6thread17LinearCombinationISJ_Li1EffLNS1L_9ScaleType4KindE0ELNS_15FloatRoundStyleE2ESJ_EENS1_15EpilogueDefaultEEEEEvvEEEEvNT_6ParamsE)
	.align		4
        /*000c*/ 	.word	index@(__assertfail)
	.align		4
        /*0010*/ 	.word	0x00000000
	.align		4
        /*0014*/ 	.word	0xfffffffe
	.align		4
        /*0018*/ 	.word	0x00000000
	.align		4
        /*001c*/ 	.word	0xfffffffd
	.align		4
        /*0020*/ 	.word	0x00000000
	.align		4
        /*0024*/ 	.word	0xfffffffc


//--------------------- .nv.constant4             --------------------------
	.section	.nv.constant4,"a",@progbits
	.align	8
	.align		8
.nv.constant4:
        /*0000*/ 	.dword	__assertfail
	.align		8
        /*0008*/ 	.dword	__unnamed_1
	.align		8
        /*0010*/ 	.dword	_ZN39_INTERNAL_0935cb81_4_k_cu_851a1a68_61814cuda3std3__45__cpo5beginE
	.align		8
        /*0018*/ 	.dword	_ZN39_INTERNAL_0935cb81_4_k_cu_851a1a68_61814cuda3std3__45__cpo3endE
	.align		8
        /*0020*/ 	.dword	_ZN39_INTERNAL_0935cb81_4_k_cu_851a1a68_61814cuda3std3__45__cpo6cbeginE
	.align		8
        /*0028*/ 	.dword	_ZN39_INTERNAL_0935cb81_4_k_cu_851a1a68_61814cuda3std3__45__cpo4cendE
	.align		8
        /*0030*/ 	.dword	_ZN39_INTERNAL_0935cb81_4_k_cu_851a1a68_61814cuda3std3__441_GLOBAL__N__0935cb81_4_k_cu_851a1a68_61816ignoreE
	.align		8
        /*0038*/ 	.dword	_ZN39_INTERNAL_0935cb81_4_k_cu_851a1a68_61814cuda3std3__419piecewise_constructE
	.align		8
        /*0040*/ 	.dword	_ZN39_INTERNAL_0935cb81_4_k_cu_851a1a68_61814cuda3std3__48in_placeE
	.align		8
        /*0048*/ 	.dword	_ZN39_INTERNAL_0935cb81_4_k_cu_851a1a68_61814cuda3std6ranges3__45__cpo4swapE
	.align		8
        /*0050*/ 	.dword	_ZN39_INTERNAL_0935cb81_4_k_cu_851a1a68_61814cuda3std6ranges3__45__cpo9iter_moveE
	.align		8
        /*0058*/ 	.dword	_ZN39_INTERNAL_0935cb81_4_k_cu_851a1a68_61814cute7productE
	.align		8
        /*0060*/ 	.dword	_ZN39_INTERNAL_0935cb81_4_k_cu_851a1a68_61814cute1_E
	.align		8
        /*0068*/ 	.dword	$str$22
	.align		8
        /*0070*/ 	.dword	$str$23


//--------------------- .text._ZN7cutlass13device_kernelINS_4gemm6kernel13GemmUniversalIN4cute5tupleIJiiiiEEENS1_10collective13CollectiveMmaINS1_34MainloopSm90TmaGmmaWarpSpecializedILi4ENS5_IJNS4_1CILi1EEESB_SB_EEENS1_35KernelTmaWarpSpecializedCooperativeEEENS5_IJNSA_ILi128EEENSA_ILi256EEENSA_ILi64EEEEEENS_10tfloat32_tENS5_IJlSB_lEEESJ_SK_NS4_8TiledMMAINS4_8MMA_AtomIJNS4_4SM904GMMA30MMA_64x256x8_F32TF32TF32_SS_TNILNSO_7ScaleInE1ELSQ_1EEEEEENS4_6LayoutINS5_IJNSA_ILi2EEESB_SB_EEENS5_IJSB_NSA_ILi0EEESW_EEEEENS5_IJNS4_10UnderscoreESZ_SZ_EEEEENS4_13SM90_TMA_LOADENS4_14ComposedLayoutINS4_7SwizzleILi3ELi4ELi3EEENS4_18smem_ptr_flag_bitsILi32EEENST_INS5_IJNSA_ILi8EEENSA_ILi32EEEEEENS5_IJS19_SB_EEEEEEEvNS4_8identityES12_S1D_vS1E_EENS_8epilogue10collective6detail29Sm90TmaWarpSpecializedAdapterINS1H_15DefaultEpilogueISJ_SK_SK_NS1G_6thread17LinearCombinationISJ_Li1EffLNS1L_9ScaleType4KindE0ELNS_15FloatRoundStyleE2ESJ_EENS1_15EpilogueDefaultEEEEEvvEEEEvNT_6ParamsE --------------------------
	.section	.text._ZN7cutlass13device_kernelINS_4gemm6kernel13GemmUniversalIN4cute5tupleIJiiiiEEENS1_10collective13CollectiveMmaINS1_34MainloopSm90TmaGmmaWarpSpecializedILi4ENS5_IJNS4_1CILi1EEESB_SB_EEENS1_35KernelTmaWarpSpecializedCooperativeEEENS5_IJNSA_ILi128EEENSA_ILi256EEENSA_ILi64EEEEEENS_10tfloat32_tENS5_IJlSB_lEEESJ_SK_NS4_8TiledMMAINS4_8MMA_AtomIJNS4_4SM904GMMA30MMA_64x256x8_F32TF32TF32_SS_TNILNSO_7ScaleInE1ELSQ_1EEEEEENS4_6LayoutINS5_IJNSA_ILi2EEESB_SB_EEENS5_IJSB_NSA_ILi0EEESW_EEEEENS5_IJNS4_10UnderscoreESZ_SZ_EEEEENS4_13SM90_TMA_LOADENS4_14ComposedLayoutINS4_7SwizzleILi3ELi4ELi3EEENS4_18smem_ptr_flag_bitsILi32EEENST_INS5_IJNSA_ILi8EEENSA_ILi32EEEEEENS5_IJS19_SB_EEEEEEEvNS4_8identityES12_S1D_vS1E_EENS_8epilogue10collective6detail29Sm90TmaWarpSpecializedAdapterINS1H_15DefaultEpilogueISJ_SK_SK_NS1G_6thread17LinearCombinationISJ_Li1EffLNS1L_9ScaleType4KindE0ELNS_15FloatRoundStyleE2ESJ_EENS1_15EpilogueDefaultEEEEEvvEEEEvNT_6ParamsE,"ax",@progbits
	.align	128
.text._ZN7cutlass13device_kernelINS_4gemm6kernel13GemmUniversalIN4cute5tupleIJiiiiEEENS1_10collective13CollectiveMmaINS1_34MainloopSm90TmaGmmaWarpSpecializedILi4ENS5_IJNS4_1CILi1EEESB_SB_EEENS1_35KernelTmaWarpSpecializedCooperativeEEENS5_IJNSA_ILi128EEENSA_ILi256EEENSA_ILi64EEEEEENS_10tfloat32_tENS5_IJlSB_lEEESJ_SK_NS4_8TiledMMAINS4_8MMA_AtomIJNS4_4SM904GMMA30MMA_64x256x8_F32TF32TF32_SS_TNILNSO_7ScaleInE1ELSQ_1EEEEEENS4_6LayoutINS5_IJNSA_ILi2EEESB_SB_EEENS5_IJSB_NSA_ILi0EEESW_EEEEENS5_IJNS4_10UnderscoreESZ_SZ_EEEEENS4_13SM90_TMA_LOADENS4_14ComposedLayoutINS4_7SwizzleILi3ELi4ELi3EEENS4_18smem_ptr_flag_bitsILi32EEENST_INS5_IJNSA_ILi8EEENSA_ILi32EEEEEENS5_IJS19_SB_EEEEEEEvNS4_8identityES12_S1D_vS1E_EENS_8epilogue10collective6detail29Sm90TmaWarpSpecializedAdapterINS1H_15DefaultEpilogueISJ_SK_SK_NS1G_6thread17LinearCombinationISJ_Li1EffLNS1L_9ScaleType4KindE0ELNS_15FloatRoundStyleE2ESJ_EENS1_15EpilogueDefaultEEEEEvvEEEEvNT_6ParamsE:
        .type           _ZN7cutlass13device_kernelINS_4gemm6kernel13GemmUniversalIN4cute5tupleIJiiiiEEENS1_10collective13CollectiveMmaINS1_34MainloopSm90TmaGmmaWarpSpecializedILi4ENS5_IJNS4_1CILi1EEESB_SB_EEENS1_35KernelTmaWarpSpecializedCooperativeEEENS5_IJNSA_ILi128EEENSA_ILi256EEENSA_ILi64EEEEEENS_10tfloat32_tENS5_IJlSB_lEEESJ_SK_NS4_8TiledMMAINS4_8MMA_AtomIJNS4_4SM904GMMA30MMA_64x256x8_F32TF32TF32_SS_TNILNSO_7ScaleInE1ELSQ_1EEEEEENS4_6LayoutINS5_IJNSA_ILi2EEESB_SB_EEENS5_IJSB_NSA_ILi0EEESW_EEEEENS5_IJNS4_10UnderscoreESZ_SZ_EEEEENS4_13SM90_TMA_LOADENS4_14ComposedLayoutINS4_7SwizzleILi3ELi4ELi3EEENS4_18smem_ptr_flag_bitsILi32EEENST_INS5_IJNSA_ILi8EEENSA_ILi32EEEEEENS5_IJS19_SB_EEEEEEEvNS4_8identityES12_S1D_vS1E_EENS_8epilogue10collective6detail29Sm90TmaWarpSpecializedAdapterINS1H_15DefaultEpilogueISJ_SK_SK_NS1G_6thread17LinearCombinationISJ_Li1EffLNS1L_9ScaleType4KindE0ELNS_15FloatRoundStyleE2ESJ_EENS1_15EpilogueDefaultEEEEEvvEEEEvNT_6ParamsE,@function
        .size           _ZN7cutlass13device_kernelINS_4gemm6kernel13GemmUniversalIN4cute5tupleIJiiiiEEENS1_10collective13CollectiveMmaINS1_34MainloopSm90TmaGmmaWarpSpecializedILi4ENS5_IJNS4_1CILi1EEESB_SB_EEENS1_35KernelTmaWarpSpecializedCooperativeEEENS5_IJNSA_ILi128EEENSA_ILi256EEENSA_ILi64EEEEEENS_10tfloat32_tENS5_IJlSB_lEEESJ_SK_NS4_8TiledMMAINS4_8MMA_AtomIJNS4_4SM904GMMA30MMA_64x256x8_F32TF32TF32_SS_TNILNSO_7ScaleInE1ELSQ_1EEEEEENS4_6LayoutINS5_IJNSA_ILi2EEESB_SB_EEENS5_IJSB_NSA_ILi0EEESW_EEEEENS5_IJNS4_10UnderscoreESZ_SZ_EEEEENS4_13SM90_TMA_LOADENS4_14ComposedLayoutINS4_7SwizzleILi3ELi4ELi3EEENS4_18smem_ptr_flag_bitsILi32EEENST_INS5_IJNSA_ILi8EEENSA_ILi32EEEEEENS5_IJS19_SB_EEEEEEEvNS4_8identityES12_S1D_vS1E_EENS_8epilogue10collective6detail29Sm90TmaWarpSpecializedAdapterINS1H_15DefaultEpilogueISJ_SK_SK_NS1G_6thread17LinearCombinationISJ_Li1EffLNS1L_9ScaleType4KindE0ELNS_15FloatRoundStyleE2ESJ_EENS1_15EpilogueDefaultEEEEEvvEEEEvNT_6ParamsE,(.L_x_322 - _ZN7cutlass13device_kernelINS_4gemm6kernel13GemmUniversalIN4cute5tupleIJiiiiEEENS1_10collective13CollectiveMmaINS1_34MainloopSm90TmaGmmaWarpSpecializedILi4ENS5_IJNS4_1CILi1EEESB_SB_EEENS1_35KernelTmaWarpSpecializedCooperativeEEENS5_IJNSA_ILi128EEENSA_ILi256EEENSA_ILi64EEEEEENS_10tfloat32_tENS5_IJlSB_lEEESJ_SK_NS4_8TiledMMAINS4_8MMA_AtomIJNS4_4SM904GMMA30MMA_64x256x8_F32TF32TF32_SS_TNILNSO_7ScaleInE1ELSQ_1EEEEEENS4_6LayoutINS5_IJNSA_ILi2EEESB_SB_EEENS5_IJSB_NSA_ILi0EEESW_EEEEENS5_IJNS4_10UnderscoreESZ_SZ_EEEEENS4_13SM90_TMA_LOADENS4_14ComposedLayoutINS4_7SwizzleILi3ELi4ELi3EEENS4_18smem_ptr_flag_bitsILi32EEENST_INS5_IJNSA_ILi8EEENSA_ILi32EEEEEENS5_IJS19_SB_EEEEEEEvNS4_8identityES12_S1D_vS1E_EENS_8epilogue10collective6detail29Sm90TmaWarpSpecializedAdapterINS1H_15DefaultEpilogueISJ_SK_SK_NS1G_6thread17LinearCombinationISJ_Li1EffLNS1L_9ScaleType4KindE0ELNS_15FloatRoundStyleE2ESJ_EENS1_15EpilogueDefaultEEEEEvvEEEEvNT_6ParamsE)
        .other          _ZN7cutlass13device_kernelINS_4gemm6kernel13GemmUniversalIN4cute5tupleIJiiiiEEENS1_10collective13CollectiveMmaINS1_34MainloopSm90TmaGmmaWarpSpecializedILi4ENS5_IJNS4_1CILi1EEESB_SB_EEENS1_35KernelTmaWarpSpecializedCooperativeEEENS5_IJNSA_ILi128EEENSA_ILi256EEENSA_ILi64EEEEEENS_10tfloat32_tENS5_IJlSB_lEEESJ_SK_NS4_8TiledMMAINS4_8MMA_AtomIJNS4_4SM904GMMA30MMA_64x256x8_F32TF32TF32_SS_TNILNSO_7ScaleInE1ELSQ_1EEEEEENS4_6LayoutINS5_IJNSA_ILi2EEESB_SB_EEENS5_IJSB_NSA_ILi0EEESW_EEEEENS5_IJNS4_10UnderscoreESZ_SZ_EEEEENS4_13SM90_TMA_LOADENS4_14ComposedLayoutINS4_7SwizzleILi3ELi4ELi3EEENS4_18smem_ptr_flag_bitsILi32EEENST_INS5_IJNSA_ILi8EEENSA_ILi32EEEEEENS5_IJS19_SB_EEEEEEEvNS4_8identityES12_S1D_vS1E_EENS_8epilogue10collective6detail29Sm90TmaWarpSpecializedAdapterINS1H_15DefaultEpilogueISJ_SK_SK_NS1G_6thread17LinearCombinationISJ_Li1EffLNS1L_9ScaleType4KindE0ELNS_15FloatRoundStyleE2ESJ_EENS1_15EpilogueDefaultEEEEEvvEEEEvNT_6ParamsE,@"STO_CUDA_ENTRY STV_DEFAULT"
_ZN7cutlass13device_kernelINS_4gemm6kernel13GemmUniversalIN4cute5tupleIJiiiiEEENS1_10collective13CollectiveMmaINS1_34MainloopSm90TmaGmmaWarpSpecializedILi4ENS5_IJNS4_1CILi1EEESB_SB_EEENS1_35KernelTmaWarpSpecializedCooperativeEEENS5_IJNSA_ILi128EEENSA_ILi256EEENSA_ILi64EEEEEENS_10tfloat32_tENS5_IJlSB_lEEESJ_SK_NS4_8TiledMMAINS4_8MMA_AtomIJNS4_4SM904GMMA30MMA_64x256x8_F32TF32TF32_SS_TNILNSO_7ScaleInE1ELSQ_1EEEEEENS4_6LayoutINS5_IJNSA_ILi2EEESB_SB_EEENS5_IJSB_NSA_ILi0EEESW_EEEEENS5_IJNS4_10UnderscoreESZ_SZ_EEEEENS4_13SM90_TMA_LOADENS4_14ComposedLayoutINS4_7SwizzleILi3ELi4ELi3EEENS4_18smem_ptr_flag_bitsILi32EEENST_INS5_IJNSA_ILi8EEENSA_ILi32EEEEEENS5_IJS19_SB_EEEEEEEvNS4_8identityES12_S1D_vS1E_EENS_8epilogue10collective6detail29Sm90TmaWarpSpecializedAdapterINS1H_15DefaultEpilogueISJ_SK_SK_NS1G_6thread17LinearCombinationISJ_Li1EffLNS1L_9ScaleType4KindE0ELNS_15FloatRoundStyleE2ESJ_EENS1_15EpilogueDefaultEEEEEvvEEEEvNT_6ParamsE:
[----:B------:R-:W0:Y:S01]  /*0000*/  LDC R1, c[0x0][0x28] ;  /* 0x00000a00ff017b82 */ /* 0x000e220000000800 */
[----:B------:R-:W1:Y:S01]  /*0010*/  S2R R18, SR_TID.X ;  /* 0x0000000000127919 */ /* 0x000e620000002100 */
[----:B------:R-:W-:Y:S01]  /*0020*/  ELECT P0, URZ, PT ;  /* 0x00000000003f782f */ /* 0x000fe20003800000 */
[----:B------:R-:W-:Y:S01]  /*0030*/  BSSY B0, `(.L_x_0) ;  /* 0x000000f000007945 */ /* 0x000fe20003800000 */
[--C-:B-1----:R-:W-:Y:S02]  /*0040*/  SHF.R.U32.HI R0, RZ, 0x5, R18.reuse ;  /* 0x00000005ff007819 */ /* 0x102fe40000011612 */
[----:B------:R-:W-:-:S03]  /*0050*/  SHF.R.U32.HI R22, RZ, 0x7, R18 ;  /* 0x00000007ff167819 */ /* 0x000fc60000011612 */
[----:B------:R-:W1:Y:S04]  /*0060*/  SHFL.IDX PT, R5, R0, RZ, 0x1f ;  /* 0x00001fff00057589 */ /* 0x000e6800000e0000 */
[----:B------:R2:W3:Y:S01]  /*0070*/  SHFL.IDX PT, R8, R22, RZ, 0x1f ;  /* 0x00001fff16087589 */ /* 0x0004e200000e0000 */
[----:B-1----:R-:W-:-:S13]  /*0080*/  ISETP.NE.OR P0, PT, R5, RZ, !P0 ;  /* 0x000000ff0500720c */ /* 0x002fda0004705670 */
[----:B0-23--:R-:W-:Y:S05]  /*0090*/  @P0 BRA `(.L_x_1) ;  /* 0x0000000000200947 */ /* 0x00dfea0003800000 */
[----:B------:R-:W-:Y:S02]  /*00a0*/  ULDC.64 UR4, c[0x0][0x198] ;  /* 0x0000660000047ab9 */ /* 0x000fe40000000a00 */
[----:B------:R-:W-:Y:S02]  /*00b0*/  UIADD3 UR6, UP0, UR4, 0xf0, URZ ;  /* 0x000000f004067890 */ /* 0x000fe4000ff1e03f */
[----:B------:R-:W-:Y:S02]  /*00c0*/  UIADD3 UR4, UP1, UR4, 0x1f0, URZ ;  /* 0x000001f004047890 */ /* 0x000fe4000ff3e03f */
[----:B------:R-:W-:Y:S02]  /*00d0*/  UIADD3.X UR7, URZ, UR5, URZ, UP0, !UPT ;  /* 0x000000053f077290 */ /* 0x000fe400087fe43f */
[----:B------:R-:W-:-:S07]  /*00e0*/  UIADD3.X UR5, URZ, UR5, URZ, UP1, !UPT ;  /* 0x000000053f057290 */ /* 0x000fce0008ffe43f */
[----:B------:R0:W-:Y:S02]  /*00f0*/  UTMACCTL.PF [UR6] ;  /* 0x00000000060079b9 */ /* 0x0001e40008040000 */
[----:B------:R0:W-:Y:S02]  /*0100*/  UTMACCTL.PF [UR4] ;  /* 0x00000000040079b9 */ /* 0x0001e40008040000 */
[----:B0-----:R-:W-:Y:S01]  /*0110*/  NOP ;  /* 0x0000000000007918 */ /* 0x001fe20000000000 */
.L_x_1:
[----:B------:R-:W-:Y:S05]  /*0120*/  BSYNC B0 ;  /* 0x0000000000007941 */ /* 0x000fea0003800000 */
.L_x_0:
[----:B------:R-:W0:Y:S02]  /*0130*/  SHFL.IDX PT, R2, R0, RZ, 0x1f ;  /* 0x00001fff00027589 */ /* 0x000e2400000e0000 */
[----:B0-----:R-:W-:-:S13]  /*0140*/  ISETP.NE.AND P0, PT, R2, RZ, PT ;  /* 0x000000ff0200720c */ /* 0x001fda0003f05270 */
[----:B------:R-:W-:Y:S05]  /*0150*/  @P0 BRA `(.L_x_2) ;  /* 0x0000000000580947 */ /* 0x000fea0003800000 */
[----:B------:R-:W0:Y:S01]  /*0160*/  S2UR UR8, SR_CgaCtaId ;  /* 0x00000000000879c3 */ /* 0x000e220000008800 */
[----:B------:R-:W-:Y:S01]  /*0170*/  UMOV UR4, 0x400 ;  /* 0x0000040000047882 */ /* 0x000fe20000000000 */
[----:B------:R-:W-:Y:S01]  /*0180*/  UMOV UR5, 0x1 ;  /* 0x0000000100057882 */ /* 0x000fe20000000000 */
[----:B------:R-:W-:Y:S01]  /*0190*/  UMOV UR6, 0x100 ;  /* 0x0000010000067882 */ /* 0x000fe20000000000 */
[----:B------:R-:W-:Y:S01]  /*01a0*/  ELECT P0, URZ, PT ;  /* 0x00000000003f782f */ /* 0x000fe20003800000 */
[----:B------:R-:W-:-:S04]  /*01b0*/  UIADD3 UR6, -UR6, 0x100000, URZ ;  /* 0x0010000006067890 */ /* 0x000fc8000fffe13f */
[----:B------:R-:W-:Y:S02]  /*01c0*/  USHF.L.U32 UR7, UR6, 0xb, URZ ;  /* 0x0000000b06077899 */ /* 0x000fe4000800063f */
[----:B------:R-:W-:Y:S02]  /*01d0*/  USHF.L.U32 UR6, UR6, 0x1, URZ ;  /* 0x0000000106067899 */ /* 0x000fe4000800063f */
[----:B0-----:R-:W-:Y:S02]  /*01e0*/  ULEA UR8, UR8, UR4, 0x18 ;  /* 0x0000000408087291 */ /* 0x001fe4000f8ec03f */
[----:B------:R-:W-:-:S04]  /*01f0*/  UIADD3 UR4, -UR5, 0x100000, URZ ;  /* 0x0010000005047890 */ /* 0x000fc8000fffe13f */
[----:B------:R-:W-:Y:S02]  /*0200*/  USHF.L.U32 UR5, UR4, 0xb, URZ ;  /* 0x0000000b04057899 */ /* 0x000fe4000800063f */
[----:B------:R-:W-:Y:S01]  /*0210*/  USHF.L.U32 UR4, UR4, 0x1, URZ ;  /* 0x0000000104047899 */ /* 0x000fe2000800063f */
[----:B------:R-:W0:Y:S11]  /*0220*/  FENCE.VIEW.ASYNC.S ;  /* 0x00000000000073c6 */ /* 0x000e360000000000 */
[----:B0-----:R0:W1:Y:S01]  /*0230*/  SYNCS.EXCH.64 URZ, [UR8], UR4 ;  /* 0x00000004083f75b2 */ /* 0x0010620008000100 */
[----:B------:R0:W2:Y:S01]  /*0240*/  SYNCS.EXCH.64 URZ, [UR8+0x20], UR6 ;  /* 0x00002006083f75b2 */ /* 0x0000a20008000100 */
[----:B------:R0:W3:Y:S01]  /*0250*/  SYNCS.EXCH.64 URZ, [UR8+0x8], UR4 ;  /* 0x00000804083f75b2 */ /* 0x0000e20008000100 */
[----:B------:R0:W4:Y:S01]  /*0260*/  SYNCS.EXCH.64 URZ, [UR8+0x28], UR6 ;  /* 0x00002806083f75b2 */ /* 0x0001220008000100 */
[----:B------:R0:W0:Y:S01]  /*0270*/  SYNCS.EXCH.64 URZ, [UR8+0x10], UR4 ;  /* 0x00001004083f75b2 */ /* 0x0000220008000100 */
[----:B------:R0:W0:Y:S01]  /*0280*/  SYNCS.EXCH.64 URZ, [UR8+0x30], UR6 ;  /* 0x00003006083f75b2 */ /* 0x0000220008000100 */
[----:B------:R0:W0:Y:S01]  /*0290*/  SYNCS.EXCH.64 URZ, [UR8+0x18], UR4 ;  /* 0x00001804083f75b2 */ /* 0x0000220008000100 */
[----:B------:R0:W0:Y:S01]  /*02a0*/  SYNCS.EXCH.64 URZ, [UR8+0x38], UR6 ;  /* 0x00003806083f75b2 */ /* 0x0000220008000100 */
[----:B------:R-:W-:Y:S01]  /*02b0*/  NOP ;  /* 0x0000000000007918 */ /* 0x000fe20000000000 */
.L_x_2:
[----:B------:R-:W5:Y:S01]  /*02c0*/  SHFL.IDX PT, R0, R0, RZ, 0x1f ;  /* 0x00001fff00007589 */ /* 0x000f6200000e0000 */
[----:B------:R-:W-:Y:S01]  /*02d0*/  ELECT P0, URZ, PT ;  /* 0x00000000003f782f */ /* 0x000fe20003800000 */
[----:B------:R-:W1:Y:S01]  /*02e0*/  LDC R2, c[0x0][0x65c] ;  /* 0x00019700ff027b82 */ /* 0x000e620000000800 */
[----:B------:R-:W-:Y:S01]  /*02f0*/  SHF.R.S32.HI R6, RZ, 0x1f, R5 ;  /* 0x0000001fff067819 */ /* 0x000fe20000011405 */
[----:B------:R-:W2:Y:S01]  /*0300*/  S2R R3, SR_CTAID.Y ;  /* 0x0000000000037919 */ /* 0x000ea20000002600 */
[----:B0-----:R-:W-:Y:S01]  /*0310*/  UMOV UR4, 0x20 ;  /* 0x0000002000047882 */ /* 0x001fe20000000000 */
[----:B------:R-:W-:Y:S01]  /*0320*/  ISETP.NE.AND P2, PT, R8, RZ, PT ;  /* 0x000000ff0800720c */ /* 0x000fe20003f45270 */
[----:B------:R-:W-:Y:S01]  /*0330*/  NOP ;  /* 0x0000000000007918 */ /* 0x000fe20000000000 */
[----:B------:R-:W0:Y:S01]  /*0340*/  S2R R4, SR_CTAID.X ;  /* 0x0000000000047919 */ /* 0x000e220000002500 */
[----:B------:R-:W-:Y:S01]  /*0350*/  LEA.HI R6, R6, R5, RZ, 0x2 ;  /* 0x0000000506067211 */ /* 0x000fe200078f10ff */
[----:B------:R-:W-:Y:S01]  /*0360*/  NOP ;  /* 0x0000000000007918 */ /* 0x000fe20000000000 */
[----:B-----5:R-:W-:-:S02]  /*0370*/  ISETP.NE.OR P0, PT, R0, RZ, !P0 ;  /* 0x000000ff0000720c */ /* 0x020fc40004705670 */
[----:B-1----:R-:W-:-:S04]  /*0380*/  ISETP.NE.AND P3, PT, R2, 0x1, PT ;  /* 0x000000010200780c */ /* 0x002fc80003f65270 */
[----:B------:R-:W-:Y:S02]  /*0390*/  P2R R0, PR, RZ, 0x8 ;  /* 0x00000008ff007803 */ /* 0x000fe40000000000 */
[----:B------:R-:W-:-:S05]  /*03a0*/  LOP3.LUT R0, R6, 0xfffffffc, RZ, 0xc0, !PT ;  /* 0xfffffffc06007812 */ /* 0x000fca00078ec0ff */
[----:B------:R-:W-:Y:S01]  /*03b0*/  VOTEU.ALL UP0, P0 ;  /* 0x00000000003f7886 */ /* 0x000fe20000000000 */
[----:B------:R-:W-:Y:S01]  /*03c0*/  IMAD.IADD R0, R5, 0x1, -R0 ;  /* 0x0000000105007824 */ /* 0x000fe200078e0a00 */
[----:B------:R-:W0:Y:S01]  /*03d0*/  @P3 LDC R17, c[0x0][0x10] ;  /* 0x00000400ff113b82 */ /* 0x000e220000000800 */
[----:B------:R-:W-:Y:S01]  /*03e0*/  VOTEU.ALL UP1, P0 ;  /* 0x00000000003f7886 */ /* 0x000fe20000020000 */
[----:B--2---:R-:W-:Y:S01]  /*03f0*/  @P3 IMAD.MOV.U32 R6, RZ, RZ, R3 ;  /* 0x000000ffff063224 */ /* 0x004fe200078e0003 */
[----:B------:R-:W-:Y:S01]  /*0400*/  @!UP0 UMOV UR6, 0x400 ;  /* 0x0000040000068882 */ /* 0x000fe20000000000 */
[----:B------:R-:W-:-:S04]  /*0410*/  @!UP0 UIADD3 UR4, -UR4, 0x100000, URZ ;  /* 0x0010000004048890 */ /* 0x000fc8000fffe13f */
[----:B------:R-:W-:Y:S02]  /*0420*/  @!UP0 USHF.L.U32 UR5, UR4, 0xb, URZ ;  /* 0x0000000b04058899 */ /* 0x000fe4000800063f */
[----:B------:R-:W-:Y:S01]  /*0430*/  @!UP0 USHF.L.U32 UR4, UR4, 0x1, URZ ;  /* 0x0000000104048899 */ /* 0x000fe2000800063f */
[----:B------:R-:W-:Y:S02]  /*0440*/  @P3 IMAD.MOV.U32 R7, RZ, RZ, RZ ;  /* 0x000000ffff073224 */ /* 0x000fe400078e00ff */
[----:B------:R-:W-:Y:S01]  /*0450*/  IMAD.MOV.U32 R5, RZ, RZ, RZ ;  /* 0x000000ffff057224 */ /* 0x000fe200078e00ff */
[----:B------:R-:W1:Y:S01]  /*0460*/  @!UP0 S2UR UR7, SR_CgaCtaId ;  /* 0x00000000000789c3 */ /* 0x000e620000008800 */
[----:B------:R-:W-:-:S07]  /*0470*/  @P3 IMAD.MOV.U32 R11, RZ, RZ, RZ ;  /* 0x000000ffff0b3224 */ /* 0x000fce00078e00ff */
[----:B------:R-:W2:Y:S01]  /*0480*/  @!P3 LDC R9, c[0x0][0xc] ;  /* 0x00000300ff09bb82 */ /* 0x000ea20000000800 */
[----:B0-----:R-:W-:-:S04]  /*0490*/  @P3 IMAD.WIDE.U32 R16, R4, R17, R6 ;  /* 0x0000001104103225 */ /* 0x001fc800078e0006 */
[----:B------:R-:W-:Y:S01]  /*04a0*/  @P3 IMAD.IADD R17, R17, 0x1, R11 ;  /* 0x0000000111113824 */ /* 0x000fe200078e020b */
[----:B-1----:R-:W-:Y:S01]  /*04b0*/  @!UP0 ULEA UR6, UR7, UR6, 0x18 ;  /* 0x0000000607068291 */ /* 0x002fe2000f8ec03f */
[----:B------:R-:W-:Y:S01]  /*04c0*/  VOTEU.ALL UP0, P0 ;  /* 0x00000000003f7886 */ /* 0x000fe20000000000 */
[----:B------:R-:W-:-:S04]  /*04d0*/  ISETP.NE.AND P0, PT, R0, 0x3, PT ;  /* 0x000000030000780c */ /* 0x000fc80003f05270 */
[----:B------:R-:W-:Y:S01]  /*04e0*/  ISETP.EQ.OR P0, PT, R0, RZ, !P0 ;  /* 0x000000ff0000720c */ /* 0x000fe20004702670 */
[----:B--2---:R-:W-:-:S03]  /*04f0*/  @!P3 IMAD.WIDE.U32 R6, R9, R3, R4 ;  /* 0x000000030906b225 */ /* 0x004fc600078e0004 */
[C---:B------:R-:W-:Y:S01]  /*0500*/  ISETP.EQ.AND P0, PT, R8.reuse, RZ, P0 ;  /* 0x000000ff0800720c */ /* 0x040fe20000702270 */
[----:B------:R-:W-:Y:S01]  /*0510*/  VIADD R8, R8, 0xffffffff ;  /* 0xffffffff08087836 */ /* 0x000fe20000000000 */
[----:B------:R-:W0:Y:S02]  /*0520*/  FENCE.VIEW.ASYNC.S ;  /* 0x00000000000073c6 */ /* 0x000e240000000000 */
[----:B0-----:R0:W3:Y:S01]  /*0530*/  @!UP0 SYNCS.EXCH.64 URZ, [UR6+0x50], UR4 ;  /* 0x00005004063f85b2 */ /* 0x0010e20008000100 */
[----:B------:R-:W-:Y:S01]  /*0540*/  @!P3 IMAD.MOV.U32 R16, RZ, RZ, R6 ;  /* 0x000000ffff10b224 */ /* 0x000fe200078e0006 */
[----:B------:R-:W-:Y:S01]  /*0550*/  SEL R19, RZ, 0x1, !P0 ;  /* 0x00000001ff137807 */ /* 0x000fe20004000000 */
[----:B------:R-:W-:Y:S01]  /*0560*/  @!P3 IMAD.MOV.U32 R17, RZ, RZ, R7 ;  /* 0x000000ffff11b224 */ /* 0x000fe200078e0007 */
[----:B------:R-:W-:-:S04]  /*0570*/  ISETP.GE.U32.AND P1, PT, R8, 0x2, PT ;  /* 0x000000020800780c */ /* 0x000fc80003f26070 */
[----:B------:R-:W-:Y:S01]  /*0580*/  SEL R19, R19, 0x2, P1 ;  /* 0x0000000213137807 */ /* 0x000fe20000800000 */
[----:B------:R0:W3:Y:S01]  /*0590*/  @!UP1 SYNCS.EXCH.64 URZ, [UR6+0x58], UR4 ;  /* 0x00005804063f95b2 */ /* 0x0000e20008000100 */
[----:B------:R-:W-:Y:S01]  /*05a0*/  NOP ;  /* 0x0000000000007918 */ /* 0x000fe20000000000 */
[----:B---34-:R-:W-:Y:S06]  /*05b0*/  BAR.SYNC.DEFER_BLOCKING 0x0 ;  /* 0x0000000000007b1d */ /* 0x018fec0000010000 */
[----:B------:R-:W-:Y:S05]  /*05c0*/  @!P2 BRA `(.L_x_3) ;  /* 0x0000009c0064a947 */ /* 0x000fea0003800000 */
[----:B------:R-:W-:-:S13]  /*05d0*/  ISETP.GT.U32.AND P0, PT, R8, 0x1, PT ;  /* 0x000000010800780c */ /* 0x000fda0003f04070 */
[----:B0-----:R-:W-:Y:S05]  /*05e0*/  @P0 EXIT ;  /* 0x000000000000094d */ /* 0x001fea0003800000 */
[----:B------:R-:W-:Y:S01]  /*05f0*/  ULDC.64 UR4, c[0x0][0x650] ;  /* 0x0001940000047ab9 */ /* 0x000fe20000000a00 */
[----:B------:R-:W-:Y:S01]  /*0600*/  PRMT R0, RZ, 0x7610, R0 ;  /* 0x00007610ff007816 */ /* 0x000fe20000000000 */
[----:B------:R-:W-:Y:S01]  /*0610*/  IMAD.MOV.U32 R153, RZ, RZ, -0x1 ;  /* 0xffffffffff997424 */ /* 0x000fe200078e00ff */
[----:B------:R-:W-:Y:S01]  /*0620*/  ISETP.GE.U32.AND P0, PT, R16, UR4, PT ;  /* 0x0000000410007c0c */ /* 0x000fe2000bf06070 */
[----:B------:R-:W-:Y:S02]  /*0630*/  IMAD.MOV.U32 R152, RZ, RZ, -0x1 ;  /* 0xffffffffff987424 */ /* 0x000fe400078e00ff */
[----:B------:R-:W-:Y:S01]  /*0640*/  IMAD.MOV.U32 R23, RZ, RZ, -0x1 ;  /* 0xffffffffff177424 */ /* 0x000fe200078e00ff */
[----:B------:R-:W-:-:S13]  /*0650*/  ISETP.GE.U32.AND.EX P0, PT, R17, UR5, PT, P0 ;  /* 0x0000000511007c0c */ /* 0x000fda000bf06100 */
[----:B------:R-:W-:Y:S05]  /*0660*/  @P0 BRA `(.L_x_4) ;  /* 0x0000000400540947 */ /* 0x000fea0003800000 */
[----:B------:R-:W0:Y:S01]  /*0670*/  LDC.64 R14, c[0x0][0x628] ;  /* 0x00018a00ff0e7b82 */ /* 0x000e220000000a00 */
[----:B------:R-:W-:Y:S02]  /*0680*/  IMAD.MOV.U32 R6, RZ, RZ, R16 ;  /* 0x000000ffff067224 */ /* 0x000fe400078e0010 */
[----:B------:R-:W-:-:S05]  /*0690*/  IMAD.MOV.U32 R7, RZ, RZ, R17 ;  /* 0x000000ffff077224 */ /* 0x000fca00078e0011 */
[----:B------:R-:W1:Y:S08]  /*06a0*/  LDC R0, c[0x0][0x630] ;  /* 0x00018c00ff007b82 */ /* 0x000e700000000800 */
[----:B------:R-:W2:Y:S01]  /*06b0*/  LDC.64 R20, c[0x0][0x620] ;  /* 0x00018800ff147b82 */ /* 0x000ea20000000a00 */
[----:B0-----:R-:W-:-:S04]  /*06c0*/  ISETP.NE.U32.AND P0, PT, R14, RZ, PT ;  /* 0x000000ff0e00720c */ /* 0x001fc80003f05070 */
[----:B------:R-:W-:-:S13]  /*06d0*/  ISETP.NE.AND.EX P0, PT, R15, RZ, PT, P0 ;  /* 0x000000ff0f00720c */ /* 0x000fda0003f05300 */
[----:B-12---:R-:W-:Y:S05]  /*06e0*/  @!P0 BRA `(.L_x_5) ;  /* 0x0000000000288947 */ /* 0x006fea0003800000 */
[----:B------:R-:W0:Y:S02]  /*06f0*/  LDC R11, c[0x0][0x634] ;  /* 0x00018d00ff0b7b82 */ /* 0x000e240000000800 */
[----:B0-----:R-:W-:-:S05]  /*0700*/  IADD3 R11, P0, R16, R11, RZ ;  /* 0x0000000b100b7210 */ /* 0x001fca0007f1e0ff */
[----:B------:R-:W-:-:S04]  /*0710*/  IMAD.X R13, RZ, RZ, R17, P0 ;  /* 0x000000ffff0d7224 */ /* 0x000fc800000e0611 */
[----:B------:R-:W-:-:S04]  /*0720*/  IMAD.WIDE.U32 R6, R13, R14, RZ ;  /* 0x0000000e0d067225 */ /* 0x000fc800078e00ff */
[----:B------:R-:W-:-:S04]  /*0730*/  IMAD.WIDE.U32 R8, P0, R11, R15, R6 ;  /* 0x0000000f0b087225 */ /* 0x000fc80007800006 */
[----:B------:R-:W-:-:S04]  /*0740*/  IMAD.WIDE.U32 R6, R11, R14, RZ ;  /* 0x0000000e0b067225 */ /* 0x000fc800078e00ff */
[----:B------:R-:W-:Y:S01]  /*0750*/  IMAD.X R11, RZ, RZ, RZ, P0 ;  /* 0x000000ffff0b7224 */ /* 0x000fe200000e06ff */
[----:B------:R-:W-:Y:S01]  /*0760*/  IADD3 RZ, P0, R7, R8, RZ ;  /* 0x0000000807ff7210 */ /* 0x000fe20007f1e0ff */
[----:B------:R-:W-:-:S04]  /*0770*/  IMAD.MOV.U32 R10, RZ, RZ, R9 ;  /* 0x000000ffff0a7224 */ /* 0x000fc800078e0009 */
[----:B------:R-:W-:-:S08]  /*0780*/  IMAD.WIDE.U32.X R6, R13, R15, R10, P0 ;  /* 0x0000000f0d067225 */ /* 0x000fd000000e040a */
.L_x_5:
[-CC-:B------:R-:W-:Y:S01]  /*0790*/  SHF.R.U64 R23, R6, R0.reuse, R7.reuse ;  /* 0x0000000006177219 */ /* 0x180fe20000001207 */
[----:B------:R-:W0:Y:S01]  /*07a0*/  LDC R10, c[0x0][0x618] ;  /* 0x00018600ff0a7b82 */ /* 0x000e220000000800 */
[----:B------:R-:W-:Y:S01]  /*07b0*/  SHF.R.U32.HI R5, RZ, R0, R7 ;  /* 0x00000000ff057219 */ /* 0x000fe20000011607 */
[----:B------:R-:W-:Y:S01]  /*07c0*/  ULDC UR4, c[0x0][0x150] ;  /* 0x0000540000047ab9 */ /* 0x000fe20000000800 */
[----:B------:R-:W-:Y:S02]  /*07d0*/  IADD3 R9, P0, RZ, -R23, RZ ;  /* 0x80000017ff097210 */ /* 0x000fe40007f1e0ff */
[----:B------:R-:W-:-:S03]  /*07e0*/  I2FP.F32.U32 R0, R4 ;  /* 0x0000000400007245 */ /* 0x000fc60000201000 */
[----:B------:R-:W1:Y:S01]  /*07f0*/  LDC.64 R28, c[0x0][0x640] ;  /* 0x00019000ff1c7b82 */ /* 0x000e620000000a00 */
[----:B------:R-:W-:Y:S02]  /*0800*/  IMAD.X R11, RZ, RZ, ~R5, P0 ;  /* 0x000000ffff0b7224 */ /* 0x000fe400000e0e05 */
[----:B------:R-:W-:Y:S01]  /*0810*/  FMUL R0, R0, UR4 ;  /* 0x0000000400007c20 */ /* 0x000fe20008400000 */
[----:B------:R-:W-:Y:S01]  /*0820*/  IMAD.WIDE.U32 R6, R9, R20, R16 ;  /* 0x0000001409067225 */ /* 0x000fe200078e0010 */
[----:B------:R-:W-:-:S03]  /*0830*/  ULDC UR4, c[0x0][0x154] ;  /* 0x0000550000047ab9 */ /* 0x000fc60000000800 */
[----:B------:R-:W-:Y:S01]  /*0840*/  IMAD R8, R11, R20, RZ ;  /* 0x000000140b087224 */ /* 0x000fe200078e02ff */
[----:B------:R-:W2:Y:S01]  /*0850*/  LDC R5, c[0x0][0x144] ;  /* 0x00005100ff057b82 */ /* 0x000ea20000000800 */
[----:B------:R-:W3:Y:S02]  /*0860*/  F2I.U32.TRUNC.NTZ R0, R0 ;  /* 0x0000000000007305 */ /* 0x000ee4000020f000 */
[----:B------:R-:W-:-:S04]  /*0870*/  IMAD R9, R9, R21, R8 ;  /* 0x0000001509097224 */ /* 0x000fc800078e0208 */
[----:B------:R-:W-:Y:S01]  /*0880*/  IMAD.IADD R7, R7, 0x1, R9 ;  /* 0x0000000107077824 */ /* 0x000fe200078e0209 */
[----:B------:R-:W4:Y:S01]  /*0890*/  LDC R12, c[0x0][0x608] ;  /* 0x00018200ff0c7b82 */ /* 0x000f220000000800 */
[----:B------:R-:W-:-:S03]  /*08a0*/  IMAD.MOV.U32 R9, RZ, RZ, -0x1 ;  /* 0xffffffffff097424 */ /* 0x000fc600078e00ff */
[-CC-:B0-----:R-:W-:Y:S02]  /*08b0*/  SHF.R.U64 R20, R6, R10.reuse, R7.reuse ;  /* 0x0000000a06147219 */ /* 0x181fe40000001207 */
[----:B------:R-:W-:Y:S02]  /*08c0*/  I2FP.F32.U32 R6, R3 ;  /* 0x0000000300067245 */ /* 0x000fe40000201000 */
[----:B------:R-:W0:Y:S01]  /*08d0*/  LDC R26, c[0x0][0x658] ;  /* 0x00019600ff1a7b82 */ /* 0x000e220000000800 */
[----:B-1----:R-:W-:Y:S01]  /*08e0*/  ISETP.NE.U32.AND P0, PT, R28, RZ, PT ;  /* 0x000000ff1c00720c */ /* 0x002fe20003f05070 */
[----:B---3--:R-:W-:Y:S01]  /*08f0*/  IMAD.MOV R8, RZ, RZ, -R0 ;  /* 0x000000ffff087224 */ /* 0x008fe200078e0a00 */
[----:B------:R-:W-:Y:S01]  /*0900*/  SHF.R.U32.HI R7, RZ, R10, R7 ;  /* 0x0000000aff077219 */ /* 0x000fe20000011607 */
[----:B------:R-:W-:Y:S01]  /*0910*/  FMUL R6, R6, UR4 ;  /* 0x0000000406067c20 */ /* 0x000fe20008400000 */
[----:B------:R-:W-:-:S03]  /*0920*/  ISETP.NE.AND.EX P0, PT, R29, RZ, PT, P0 ;  /* 0x000000ff1d00720c */ /* 0x000fc60003f05300 */
[----:B------:R-:W1:Y:S01]  /*0930*/  LDC R14, c[0x0][0x148] ;  /* 0x00005200ff0e7b82 */ /* 0x000e620000000800 */
[----:B--2---:R-:W-:-:S07]  /*0940*/  IMAD R0, R5, R8, R4 ;  /* 0x0000000805007224 */ /* 0x004fce00078e0204 */
[----:B------:R-:W2:Y:S01]  /*0950*/  LDC R24, c[0x0][0x600] ;  /* 0x00018000ff187b82 */ /* 0x000ea20000000800 */
[-CC-:B----4-:R-:W-:Y:S02]  /*0960*/  SHF.R.U64 R30, R20, R12.reuse, R7.reuse ;  /* 0x0000000c141e7219 */ /* 0x190fe40000001207 */
[----:B------:R-:W-:Y:S01]  /*0970*/  SHF.R.U32.HI R5, RZ, R12, R7 ;  /* 0x0000000cff057219 */ /* 0x000fe20000011607 */
[----:B------:R-:W-:Y:S01]  /*0980*/  IMAD.MOV.U32 R7, RZ, RZ, 0x1 ;  /* 0x00000001ff077424 */ /* 0x000fe200078e00ff */
[----:B------:R3:W4:Y:S03]  /*0990*/  F2I.U32.TRUNC.NTZ R12, R6 ;  /* 0x00000006000c7305 */ /* 0x000726000020f000 */
[----:B------:R-:W1:Y:S01]  /*09a0*/  LDC R15, c[0x0][0x648] ;  /* 0x00019200ff0f7b82 */ /* 0x000e620000000800 */
[-C--:B0-----:R-:W-:Y:S02]  /*09b0*/  SHF.L.U32 R4, R9, R26.reuse, RZ ;  /* 0x0000001a09047219 */ /* 0x081fe400000006ff */
[----:B------:R-:W-:-:S02]  /*09c0*/  SHF.R.U64 R32, R30, R26, R5 ;  /* 0x0000001a1e207219 */ /* 0x000fc40000001205 */
[----:B------:R-:W-:Y:S02]  /*09d0*/  LOP3.LUT R11, RZ, R4, RZ, 0x33, !PT ;  /* 0x00000004ff0b7212 */ /* 0x000fe400078e33ff */
[-C--:B------:R-:W-:Y:S01]  /*09e0*/  SHF.R.U32.HI R5, RZ, R26.reuse, R5 ;  /* 0x0000001aff057219 */ /* 0x080fe20000011605 */
[----:B------:R-:W0:Y:S01]  /*09f0*/  LDC R21, c[0x0][0x638] ;  /* 0x00018e00ff157b82 */ /* 0x000e220000000800 */
[----:B------:R-:W-:Y:S01]  /*0a00*/  SHF.L.U32 R10, R7, R26, RZ ;  /* 0x0000001a070a7219 */ /* 0x000fe200000006ff */
[----:B------:R-:W-:-:S06]  /*0a10*/  IMAD.MOV.U32 R4, RZ, RZ, R32 ;  /* 0x000000ffff047224 */ /* 0x000fcc00078e0020 */
[----:B------:R-:W0:Y:S01]  /*0a20*/  LDC R153, c[0x0][0x610] ;  /* 0x00018400ff997b82 */ /* 0x000e220000000800 */
[----:B---34-:R-:W-:Y:S05]  /*0a30*/  @!P0 BRA `(.L_x_6) ;  /* 0x0000000000288947 */ /* 0x018fea0003800000 */
[----:B------:R-:W3:Y:S02]  /*0a40*/  LDC R9, c[0x0][0x64c] ;  /* 0x00019300ff097b82 */ /* 0x000ee40000000800 */
[----:B---3--:R-:W-:-:S05]  /*0a50*/  IADD3 R9, P0, R32, R9, RZ ;  /* 0x0000000920097210 */ /* 0x008fca0007f1e0ff */
        /* <DEDUP_REMOVED lines=8> */
.L_x_6:
[----:B-1----:R-:W-:Y:S01]  /*0ae0*/  SHF.R.U64 R4, R4, R15, R5 ;  /* 0x0000000f04047219 */ /* 0x002fe20000001205 */
[----:B--2---:R-:W-:Y:S01]  /*0af0*/  VIADD R5, R24, 0xffffffff ;  /* 0xffffffff18057836 */ /* 0x004fe20000000000 */
[----:B------:R-:W-:Y:S01]  /*0b00*/  LOP3.LUT R11, R30, R11, RZ, 0xc0, !PT ;  /* 0x0000000b1e0b7212 */ /* 0x000fe200078ec0ff */
[----:B------:R-:W-:Y:S02]  /*0b10*/  IMAD.MOV R12, RZ, RZ, -R12 ;  /* 0x000000ffff0c7224 */ /* 0x000fe400078e0a0c */
[----:B------:R-:W-:Y:S02]  /*0b20*/  IMAD.MOV R6, RZ, RZ, -R4 ;  /* 0x000000ffff067224 */ /* 0x000fe400078e0a04 */
[----:B------:R-:W-:Y:S01]  /*0b30*/  IMAD R11, R10, R4, R11 ;  /* 0x000000040a0b7224 */ /* 0x000fe200078e020b */
[----:B------:R-:W-:Y:S01]  /*0b40*/  LOP3.LUT R4, R20, R5, RZ, 0xc0, !PT ;  /* 0x0000000514047212 */ /* 0x000fe200078ec0ff */
[----:B------:R-:W-:Y:S02]  /*0b50*/  @P3 IMAD R0, R14, R12, R3 ;  /* 0x0000000c0e003224 */ /* 0x000fe400078e0203 */
[----:B0-----:R-:W-:-:S02]  /*0b60*/  IMAD R3, R6, R21, R32 ;  /* 0x0000001506037224 */ /* 0x001fc400078e0220 */
[----:B------:R-:W-:Y:S02]  /*0b70*/  IMAD R153, R11, R153, R0 ;  /* 0x000000990b997224 */ /* 0x000fe400078e0200 */
[----:B------:R-:W-:Y:S02]  /*0b80*/  IMAD R4, R3, R24, R4 ;  /* 0x0000001803047224 */ /* 0x000fe400078e0204 */
[----:B------:R-:W-:-:S03]  /*0b90*/  IMAD.MOV.U32 R0, RZ, RZ, 0x1 ;  /* 0x00000001ff007424 */ /* 0x000fc600078e00ff */
[----:B------:R-:W-:Y:S02]  /*0ba0*/  SEL R152, R4, R153, !P3 ;  /* 0x0000009904987207 */ /* 0x000fe40005800000 */
[----:B------:R-:W-:-:S07]  /*0bb0*/  SEL R153, R153, R4, !P3 ;  /* 0x0000000499997207 */ /* 0x000fce0005800000 */
.L_x_4:
[----:B------:R-:W-:-:S08]  /*0bc0*/  NOP ;  /* 0x0000000000007918 */ /* 0x000fd00000000000 */
[----:B------:R-:W0:Y:S02]  /*0bd0*/  USETMAXREG.TRY_ALLOC.CTAPOOL UP0, 0xe8 ;  /* 0x000000e8000079c8 */ /* 0x000e240008000600 */
[----:B0-----:R-:W-:-:S13]  /*0be0*/  PLOP3.LUT P0, PT, PT, PT, UP0, 0x80, 0x0 ;  /* 0x000000000000781c */ /* 0x001fda0003f0f008 */
[----:B------:R-:W-:Y:S05]  /*0bf0*/  @!P0 BRA `(.L_x_4) ;  /* 0xfffffffc00f08947 */ /* 0x000fea000383ffff */
[----:B------:R-:W-:Y:S01]  /*0c00*/  ULDC.64 UR4, c[0x0][0x598] ;  /* 0x0001660000047ab9 */ /* 0x000fe20000000a00 */
[----:B------:R-:W-:Y:S01]  /*0c10*/  ULDC.64 UR36, c[0x0][0x208] ;  /* 0x0000820000247ab9 */ /* 0x000fe20000000a00 */
[----:B------:R-:W-:-:S04]  /*0c20*/  ISETP.NE.U32.AND P0, PT, RZ, UR4, PT ;  /* 0x00000004ff007c0c */ /* 0x000fc8000bf05070 */
[----:B------:R-:W-:-:S13]  /*0c30*/  ISETP.NE.AND.EX P0, PT, RZ, UR5, PT, P0 ;  /* 0x00000005ff007c0c */ /* 0x000fda000bf05300 */
[----:B------:R-:W-:Y:S05]  /*0c40*/  @!P0 BRA `(.L_x_7) ;  /* 0x00000000001c8947 */ /* 0x000fea0003800000 */
[----:B------:R-:W0:Y:S02]  /*0c50*/  LDC.64 R4, c[0x0][0x598] ;  /* 0x00016600ff047b82 */ /* 0x000e240000000a00 */
[----:B0-----:R-:W2:Y:S02]  /*0c60*/  LDG.E.64 R4, desc[UR36][R4.64] ;  /* 0x0000002404047981 */ /* 0x001ea4000c1e1b00 */
[----:B--2---:R-:W-:-:S04]  /*0c70*/  ISETP.NE.U32.AND P0, PT, R4, RZ, PT ;  /* 0x000000ff0400720c */ /* 0x004fc80003f05070 */
[----:B------:R-:W-:-:S13]  /*0c80*/  ISETP.NE.AND.EX P0, PT, R5, RZ, PT, P0 ;  /* 0x000000ff0500720c */ /* 0x000fda0003f05300 */
[----:B------:R-:W-:Y:S05]  /*0c90*/  @!P0 BRA `(.L_x_7) ;  /* 0x0000000000088947 */ /* 0x000fea0003800000 */
[----:B------:R0:W5:Y:S01]  /*0ca0*/  LD.E R154, desc[UR36][R4.64] ;  /* 0x00000024049a7980 */ /* 0x000162000c101900 */
[----:B------:R-:W-:Y:S05]  /*0cb0*/  BRA `(.L_x_8) ;  /* 0x0000000000247947 */ /* 0x000fea0003800000 */
.L_x_7:
[----:B------:R-:W-:Y:S02]  /*0cc0*/  ULDC.64 UR4, c[0x0][0x588] ;  /* 0x0001620000047ab9 */ /* 0x000fe40000000a00 */
[----:B------:R-:W-:-:S04]  /*0cd0*/  ISETP.NE.U32.AND P0, PT, RZ, UR4, PT ;  /* 0x00000004ff007c0c */ /* 0x000fc8000bf05070 */
[----:B------:R-:W-:-:S13]  /*0ce0*/  ISETP.NE.AND.EX P0, PT, RZ, UR5, PT, P0 ;  /* 0x00000005ff007c0c */ /* 0x000fda000bf05300 */
[----:B------:R-:W-:Y:S05]  /*0cf0*/  @!P0 BRA `(.L_x_9) ;  /* 0x00000000000c8947 */ /* 0x000fea0003800000 */
[----:B------:R-:W0:Y:S02]  /*0d00*/  LDC.64 R154, c[0x0][0x588] ;  /* 0x00016200ff9a7b82 */ /* 0x000e240000000a00 */
[----:B0-----:R1:W5:Y:S01]  /*0d10*/  LDG.E R154, desc[UR36][R154.64] ;  /* 0x000000249a9a7981 */ /* 0x001362000c1e1900 */
[----:B------:R-:W-:Y:S05]  /*0d20*/  BRA `(.L_x_8) ;  /* 0x0000000000087947 */ /* 0x000fea0003800000 */
.L_x_9:
[----:B------:R-:W-:Y:S02]  /*0d30*/  ULDC UR4, c[0x0][0x580] ;  /* 0x0001600000047ab9 */ /* 0x000fe40000000800 */
[----:B------:R-:W-:-:S07]  /*0d40*/  IMAD.U32 R154, RZ, RZ, UR4 ;  /* 0x00000004ff9a7e24 */ /* 0x000fce000f8e00ff */
.L_x_8:
[----:B------:R-:W-:Y:S02]  /*0d50*/  ULDC.64 UR4, c[0x0][0x5a0] ;  /* 0x0001680000047ab9 */ /* 0x000fe40000000a00 */
[----:B------:R-:W-:-:S04]  /*0d60*/  ISETP.NE.U32.AND P0, PT, RZ, UR4, PT ;  /* 0x00000004ff007c0c */ /* 0x000fc8000bf05070 */
[----:B------:R-:W-:-:S13]  /*0d70*/  ISETP.NE.AND.EX P0, PT, RZ, UR5, PT, P0 ;  /* 0x00000005ff007c0c */ /* 0x000fda000bf05300 */
[----:B------:R-:W-:Y:S05]  /*0d80*/  @!P0 BRA `(.L_x_10) ;  /* 0x00000000001c8947 */ /* 0x000fea0003800000 */
[----:B0-----:R-:W0:Y:S02]  /*0d90*/  LDC.64 R4, c[0x0][0x5a0] ;  /* 0x00016800ff047b82 */ /* 0x001e240000000a00 */
[----:B0-----:R-:W2:Y:S02]  /*0da0*/  LDG.E.64 R4, desc[UR36][R4.64] ;  /* 0x0000002404047981 */ /* 0x001ea4000c1e1b00 */
[----:B--2---:R-:W-:-:S04]  /*0db0*/  ISETP.NE.U32.AND P0, PT, R4, RZ, PT ;  /* 0x000000ff0400720c */ /* 0x004fc80003f05070 */
[----:B------:R-:W-:-:S13]  /*0dc0*/  ISETP.NE.AND.EX P0, PT, R5, RZ, PT, P0 ;  /* 0x000000ff0500720c */ /* 0x000fda0003f05300 */
[----:B------:R-:W-:Y:S05]  /*0dd0*/  @!P0 BRA `(.L_x_10) ;  /* 0x0000000000088947 */ /* 0x000fea0003800000 */
[----:B-1----:R0:W5:Y:S01]  /*0de0*/  LD.E R155, desc[UR36][R4.64] ;  /* 0x00000024049b7980 */ /* 0x002162000c101900 */
[----:B------:R-:W-:Y:S05]  /*0df0*/  BRA `(.L_x_11) ;  /* 0x0000000000247947 */ /* 0x000fea0003800000 */
.L_x_10:
[----:B------:R-:W-:Y:S02]  /*0e00*/  ULDC.64 UR4, c[0x0][0x590] ;  /* 0x0001640000047ab9 */ /* 0x000fe40000000a00 */
[----:B------:R-:W-:-:S04]  /*0e10*/  ISETP.NE.U32.AND P0, PT, RZ, UR4, PT ;  /* 0x00000004ff007c0c */ /* 0x000fc8000bf05070 */
[----:B------:R-:W-:-:S13]  /*0e20*/  ISETP.NE.AND.EX P0, PT, RZ, UR5, PT, P0 ;  /* 0x00000005ff007c0c */ /* 0x000fda000bf05300 */
[----:B------:R-:W-:Y:S05]  /*0e30*/  @!P0 BRA `(.L_x_12) ;  /* 0x00000000000c8947 */ /* 0x000fea0003800000 */
[----:B0-----:R-:W1:Y:S02]  /*0e40*/  LDC.64 R4, c[0x0][0x590] ;  /* 0x00016400ff047b82 */ /* 0x001e640000000a00 */
[----:B-1----:R1:W5:Y:S01]  /*0e50*/  LDG.E R155, desc[UR36][R4.64] ;  /* 0x00000024049b7981 */ /* 0x002362000c1e1900 */
[----:B------:R-:W-:Y:S05]  /*0e60*/  BRA `(.L_x_11) ;  /* 0x0000000000087947 */ /* 0x000fea0003800000 */
.L_x_12:
[----:B------:R-:W-:Y:S02]  /*0e70*/  ULDC UR4, c[0x0][0x584] ;  /* 0x0001610000047ab9 */ /* 0x000fe40000000800 */
[----:B-1----:R-:W-:-:S07]  /*0e80*/  IMAD.U32 R155, RZ, RZ, UR4 ;  /* 0x00000004ff9b7e24 */ /* 0x002fce000f8e00ff */
.L_x_11:
[----:B------:R-:W-:-:S13]  /*0e90*/  LOP3.LUT P0, RZ, R0, 0xff, RZ, 0xc0, !PT ;  /* 0x000000ff00ff7812 */ /* 0x000fda000780c0ff */
[----:B------:R-:W-:Y:S05]  /*0ea0*/  @!P0 EXIT ;  /* 0x000000000000894d */ /* 0x000fea0003800000 */
[----:B------:R-:W-:Y:S01]  /*0eb0*/  ULDC UR4, c[0x0][0x28c] ;  /* 0x0000a30000047ab9 */ /* 0x000fe20000000800 */
[----:B------:R-:W-:Y:S01]  /*0ec0*/  LOP3.LUT R160, R19, 0x1, RZ, 0xfc, !PT ;  /* 0x0000000113a07812 */ /* 0x000fe200078efcff */
[----:B------:R-:W-:Y:S01]  /*0ed0*/  UIADD3 UR4, UR4, 0x3f, URZ ;  /* 0x0000003f04047890 */ /* 0x000fe2000fffe03f */
[----:B------:R-:W-:Y:S01]  /*0ee0*/  UMOV UR38, URZ ;  /* 0x0000003f00267c82 */ /* 0x000fe20008000000 */
[----:B------:R-:W-:Y:S02]  /*0ef0*/  UMOV UR39, URZ ;  /* 0x0000003f00277c82 */ /* 0x000fe40008000000 */
[----:B------:R-:W-:-:S04]  /*0f00*/  USHF.R.S32.HI UR5, URZ, 0x1f, UR4 ;  /* 0x0000001f3f057899 */ /* 0x000fc80008011404 */
[----:B------:R-:W-:-:S04]  /*0f10*/  ULEA.HI UR5, UR5, UR4, URZ, 0x6 ;  /* 0x0000000405057291 */ /* 0x000fc8000f8f303f */
[----:B------:R-:W-:-:S12]  /*0f20*/  USHF.R.S32.HI UR40, URZ, 0x6, UR5 ;  /* 0x000000063f287899 */ /* 0x000fd80008011405 */
.L_x_286:
[----:B------:R-:W-:Y:S01]  /*0f30*/  LOP3.LUT R0, R18, 0x80, RZ, 0xc0, !PT ;  /* 0x0000008012007812 */ /* 0x000fe200078ec0ff */
[----:B--2---:R-:W2:Y:S01]  /*0f40*/  S2UR UR7, SR_CgaCtaId ;  /* 0x00000000000779c3 */ /* 0x004ea20000008800 */
[----:B------:R-:W-:Y:S02]  /*0f50*/  UMOV UR6, 0x400 ;  /* 0x0000040000067882 */ /* 0x000fe40000000000 */
[----:B------:R-:W-:-:S06]  /*0f60*/  SHF.R.U32.HI R0, RZ, 0x7, R0 ;  /* 0x00000007ff007819 */ /* 0x000fcc0000011600 */
[----:B---3--:R-:W3:Y:S01]  /*0f70*/  SHFL.IDX PT, R0, R0, RZ, 0x1f ;  /* 0x00001fff00007589 */ /* 0x008ee200000e0000 */
[----:B--2---:R-:W-:Y:S01]  /*0f80*/  ULEA UR42, UR7, UR6, 0x18 ;  /* 0x00000006072a7291 */ /* 0x004fe2000f8ec03f */
[----:B---3--:R-:W-:-:S13]  /*0f90*/  R2UR UR4, R0 ;  /* 0x00000000000472ca */ /* 0x008fda00000e0000 */
[----:B------:R-:W-:-:S04]  /*0fa0*/  ULEA.HI UR5, UR4, UR4, URZ, 0x1 ;  /* 0x0000000404057291 */ /* 0x000fc8000f8f083f */
[----:B------:R-:W-:-:S04]  /*0fb0*/  ULOP3.LUT UR5, UR5, 0x7fffe, URZ, 0xc0, !UPT ;  /* 0x0007fffe05057892 */ /* 0x000fc8000f8ec03f */
[----:B------:R-:W-:-:S03]  /*0fc0*/  UIADD3 UR5, UR4, -UR5, URZ ;  /* 0x8000000504057290 */ /* 0x000fc6000fffe03f */
[----:B------:R-:W-:Y:S01]  /*0fd0*/  ULDC UR4, c[0x0][0x28c] ;  /* 0x0000a30000047ab9 */ /* 0x000fe20000000800 */
[----:B------:R-:W-:Y:S01]  /*0fe0*/  ULEA UR5, UR5, UR42, 0xd ;  /* 0x0000002a05057291 */ /* 0x000fe2000f8e683f */
[----:B------:R-:W-:-:S03]  /*0ff0*/  ISETP.LT.AND P0, PT, RZ, UR4, PT ;  /* 0x00000004ff007c0c */ /* 0x000fc6000bf01270 */
[----:B------:R-:W-:-:S04]  /*1000*/  UIADD3 UR5, UR5, 0x100, URZ ;  /* 0x0000010005057890 */ /* 0x000fc8000fffe03f */
[----:B------:R-:W-:-:S04]  /*1010*/  USHF.R.U32.HI UR5, URZ, 0x4, UR5 ;  /* 0x000000043f057899 */ /* 0x000fc80008011605 */
[----:B------:R-:W-:Y:S02]  /*1020*/  ULOP3.LUT UR41, UR5, 0x3fff, URZ, 0xc0, !UPT ;  /* 0x00003fff05297892 */ /* 0x000fe4000f8ec03f */
[----:B-1--4-:R-:W-:Y:S10]  /*1030*/  @P0 BRA `(.L_x_13) ;  /* 0x0000000000400947 */ /* 0x012ff40003800000 */
[----:B------:R-:W-:Y:S01]  /*1040*/  MOV R0, 0x0 ;  /* 0x0000000000007802 */ /* 0x000fe20000000f00 */
[----:B------:R-:W-:Y:S01]  /*1050*/  ULDC.64 UR4, c[0x4][0x68] ;  /* 0x01001a0000047ab9 */ /* 0x000fe20000000a00 */
[----:B------:R-:W-:Y:S01]  /*1060*/  ULDC.64 UR6, c[0x4][0x8] ;  /* 0x0100020000067ab9 */ /* 0x000fe20000000a00 */
[----:B01----:R-:W-:Y:S01]  /*1070*/  IMAD.U32 R4, RZ, RZ, UR4 ;  /* 0x00000004ff047e24 */ /* 0x003fe2000f8e00ff */
[----:B------:R0:W1:Y:S01]  /*1080*/  LDC.64 R14, c[0x4][R0] ;  /* 0x01000000000e7b82 */ /* 0x0000620000000a00 */
[----:B------:R-:W-:Y:S01]  /*1090*/  IMAD.U32 R5, RZ, RZ, UR5 ;  /* 0x00000005ff057e24 */ /* 0x000fe2000f8e00ff */
[----:B------:R-:W-:Y:S01]  /*10a0*/  ULDC.64 UR4, c[0x4][0x70] ;  /* 0x01001c0000047ab9 */ /* 0x000fe20000000a00 */
[----:B------:R-:W-:Y:S02]  /*10b0*/  IMAD.U32 R10, RZ, RZ, UR6 ;  /* 0x00000006ff0a7e24 */ /* 0x000fe4000f8e00ff */
[----:B------:R-:W-:Y:S02]  /*10c0*/  IMAD.U32 R6, RZ, RZ, UR4 ;  /* 0x00000004ff067e24 */ /* 0x000fe4000f8e00ff */
[----:B------:R-:W-:-:S02]  /*10d0*/  IMAD.U32 R7, RZ, RZ, UR5 ;  /* 0x00000005ff077e24 */ /* 0x000fc4000f8e00ff */
[----:B------:R-:W-:Y:S02]  /*10e0*/  IMAD.U32 R11, RZ, RZ, UR7 ;  /* 0x00000007ff0b7e24 */ /* 0x000fe4000f8e00ff */
[----:B------:R-:W-:Y:S02]  /*10f0*/  IMAD.MOV.U32 R8, RZ, RZ, 0x1e1 ;  /* 0x000001e1ff087424 */ /* 0x000fe400078e00ff */
[----:B------:R-:W-:Y:S02]  /*1100*/  IMAD.MOV.U32 R12, RZ, RZ, 0x1 ;  /* 0x00000001ff0c7424 */ /* 0x000fe400078e00ff */
[----:B0-----:R-:W-:-:S07]  /*1110*/  IMAD.MOV.U32 R13, RZ, RZ, RZ ;  /* 0x000000ffff0d7224 */ /* 0x001fce00078e00ff */
[----:B------:R-:W-:-:S07]  /*1120*/  LEPC R20, `(.L_x_13) ;  /* 0x000000001014794e */ /* 0x000fce0000000000 */
[----:B-1---5:R-:W-:Y:S05]  /*1130*/  CALL.ABS.NOINC R14 ;  /* 0x000000000e007343 */ /* 0x022fea0003c00000 */
.L_x_13:
[----:B------:R-:W-:-:S13]  /*1140*/  ISETP.NE.AND P0, PT, R160, 0x3, PT ;  /* 0x00000003a000780c */ /* 0x000fda0003f05270 */
[----:B------:R-:W-:Y:S05]  /*1150*/  @!P0 BRA `(.L_x_14) ;  /* 0x0000000000048947 */ /* 0x000fea0003800000 */
[----:B------:R-:W-:Y:S01]  /*1160*/  BPT.TRAP 0x1 ;  /* 0x000000040000795c */ /* 0x000fe20000300000 */
.L_x_14:
[----:B------:R-:W-:Y:S02]  /*1170*/  IMAD.U32 R3, RZ, RZ, UR39 ;  /* 0x00000027ff037e24 */ /* 0x000fe4000f8e00ff */
[----:B------:R-:W-:-:S03]  /*1180*/  IMAD.U32 R0, RZ, RZ, UR38 ;  /* 0x00000026ff007e24 */ /* 0x000fc6000f8e00ff */
[----:B------:R-:W-:Y:S02]  /*1190*/  LEA R3, R3, UR42, 0x3 ;  /* 0x0000002a03037c11 */ /* 0x000fe4000f8e18ff */
[----:B------:R-:W-:-:S04]  /*11a0*/  SHF.L.U32 R0, R0, 0x1f, RZ ;  /* 0x0000001f00007819 */ /* 0x000fc800000006ff */
[----:B------:R2:W3:Y:S01]  /*11b0*/  SYNCS.PHASECHK.TRANS64.TRYWAIT P1, [R3+URZ], R0 ;  /* 0x00000000030075a7 */ /* 0x0004e2000802017f */
[----:B------:R-:W-:Y:S05]  /*11c0*/  @!P0 BRA `(.L_x_15) ;  /* 0x0000000000048947 */ /* 0x000fea0003800000 */
[----:B------:R-:W-:Y:S01]  /*11d0*/  BPT.TRAP 0x1 ;  /* 0x000000040000795c */ /* 0x000fe20000300000 */
.L_x_15:
[----:B---3--:R-:W-:Y:S05]  /*11e0*/  @P1 BRA `(.L_x_16) ;  /* 0x0000000000081947 */ /* 0x008fea0003800000 */
[----:B------:R-:W3:Y:S02]  /*11f0*/  SYNCS.PHASECHK.TRANS64.TRYWAIT P1, [R3+URZ], R0 ;  /* 0x00000000030075a7 */ /* 0x000ee4000802017f */
[----:B---3--:R-:W-:Y:S05]  /*1200*/  @!P1 BRA `(.L_x_17) ;  /* 0x000000a800149947 */ /* 0x008fea0003800000 */
.L_x_16:
[----:B------:R-:W-:-:S04]  /*1210*/  UISETP.LT.AND UP0, UPT, UR40, 0x1, UPT ;  /* 0x000000012800788c */ /* 0x000fc8000bf01270 */
[----:B------:R-:W-:-:S04]  /*1220*/  USEL UR4, UR40, 0x1, UP0 ;  /* 0x0000000128047887 */ /* 0x000fc80008000000 */
[----:B------:R-:W-:-:S06]  /*1230*/  UIADD3 UR4, UR40, -UR4, URZ ;  /* 0x8000000428047290 */ /* 0x000fcc000fffe03f */
[----:B--23--:R-:W-:Y:S01]  /*1240*/  IMAD.U32 R0, RZ, RZ, UR4 ;  /* 0x00000004ff007e24 */ /* 0x00cfe2000f8e00ff */
[----:B------:R-:W-:Y:S05]  /*1250*/  WARPSYNC.ALL ;  /* 0x0000000000007948 */ /* 0x000fea0003800000 */
[----:B------:R-:W-:Y:S01]  /*1260*/  ISETP.GE.AND P1, PT, R0, 0x1, PT ;  /* 0x000000010000780c */ /* 0x000fe20003f26270 */
[----:B------:R-:W-:Y:S01]  /*1270*/  UIADD3 UR4, UR42, 0x20100, URZ ;  /* 0x000201002a047890 */ /* 0x000fe2000fffe03f */
[----:B------:R-:W-:Y:S01]  /*1280*/  WARPGROUP.ARRIVE ;  /* 0x00000000000079c5 */ /* 0x000fe20000000000 */
[----:B------:R-:W-:Y:S01]  /*1290*/  UMOV UR9, 0x40000040 ;  /* 0x4000004000097882 */ /* 0x000fe20000000000 */
[----:B------:R-:W-:Y:S01]  /*12a0*/  UMOV UR11, 0x40000040 ;  /* 0x40000040000b7882 */ /* 0x000fe20000000000 */
[----:B------:R-:W-:-:S04]  /*12b0*/  USHF.R.U32.HI UR4, URZ, 0x4, UR4 ;  /* 0x000000043f047899 */ /* 0x000fc80008011604 */
[----:B------:R-:W-:Y:S02]  /*12c0*/  ULOP3.LUT UR5, UR4, 0x3fff, URZ, 0xc0, !UPT ;  /* 0x00003fff04057892 */ /* 0x000fe4000f8ec03f */
[----:B------:R-:W-:Y:S02]  /*12d0*/  ULOP3.LUT UR4, UR41, 0x10000, URZ, 0xfc, !UPT ;  /* 0x0001000029047892 */ /* 0x000fe4000f8efc3f */
[----:B------:R-:W-:Y:S02]  /*12e0*/  ULOP3.LUT UR5, UR5, 0x10000, URZ, 0xfc, !UPT ;  /* 0x0001000005057892 */ /* 0x000fe4000f8efc3f */
[----:B------:R-:W-:Y:S02]  /*12f0*/  ULEA UR6, UR39, UR4, 0xb ;  /* 0x0000000427067291 */ /* 0x000fe4000f8e583f */
[----:B------:R-:W-:-:S05]  /*1300*/  ULEA UR7, UR39, UR5, 0xc ;  /* 0x0000000527077291 */ /* 0x000fca000f8e603f */
[----:B------:R-:W-:Y:S02]  /*1310*/  UMOV UR8, UR6 ;  /* 0x0000000600087c82 */ /* 0x000fe40008000000 */
[----:B------:R-:W-:Y:S02]  /*1320*/  UMOV UR10, UR7 ;  /* 0x00000007000a7c82 */ /* 0x000fe40008000000 */
[----:B------:R-:W-:Y:S01]  /*1330*/  HGMMA.64x256x8.F32.TF32 R24, gdesc[UR8], RZ, !UPT, gsb0 ;  /* 0x07e00000081879f0 */ /* 0x000fe2000c0028ff */
[----:B------:R-:W-:Y:S02]  /*1340*/  UIADD3 UR8, UR6, 0x2, URZ ;  /* 0x0000000206087890 */ /* 0x000fe4000fffe03f */
[----:B------:R-:W-:Y:S01]  /*1350*/  UIADD3 UR10, UR7, 0x2, URZ ;  /* 0x00000002070a7890 */ /* 0x000fe2000fffe03f */
[----:B------:R-:W-:Y:S01]  /*1360*/  UMOV UR9, 0x40000040 ;  /* 0x4000004000097882 */ /* 0x000fe20000000000 */
[----:B------:R-:W-:Y:S01]  /*1370*/  UMOV UR11, 0x40000040 ;  /* 0x40000040000b7882 */ /* 0x000fe20000000000 */
[----:B------:R-:W-:-:S02]  /*1380*/  WARPGROUP.DEPBAR.LE gsb0, 0x0 ;  /* 0x00008000000079c5 */ /* 0x000fc40000010000 */
[----:B------:R-:W-:-:S15]  /*1390*/  WARPGROUP.ARRIVE ;  /* 0x00000000000079c5 */ /* 0x000fde0000000000 */
[----:B------:R-:W-:-:S05]  /*13a0*/  NOP ;  /* 0x0000000000007918 */ /* 0x000fca0000000000 */
[----:B------:R-:W-:Y:S01]  /*13b0*/  HGMMA.64x256x8.F32.TF32 R24, gdesc[UR8], R24, gsb0 ;  /* 0x07e00000081879f0 */ /* 0x000fe20008002818 */
[----:B------:R-:W-:Y:S02]  /*13c0*/  UIADD3 UR8, UR6, 0x4, URZ ;  /* 0x0000000406087890 */ /* 0x000fe4000fffe03f */
[----:B------:R-:W-:Y:S01]  /*13d0*/  UIADD3 UR10, UR7, 0x4, URZ ;  /* 0x00000004070a7890 */ /* 0x000fe2000fffe03f */
[----:B------:R-:W-:Y:S01]  /*13e0*/  UMOV UR9, 0x40000040 ;  /* 0x4000004000097882 */ /* 0x000fe20000000000 */
[----:B------:R-:W-:Y:S01]  /*13f0*/  UMOV UR11, 0x40000040 ;  /* 0x40000040000b7882 */ /* 0x000fe20000000000 */
[----:B------:R-:W-:Y:S02]  /*1400*/  WARPGROUP.DEPBAR.LE gsb0, 0x0 ;  /* 0x00008000000079c5 */ /* 0x000fe40000010000 */
        /* <DEDUP_REMOVED lines=42> */
[----:B------:R-:W-:Y:S03]  /*16b0*/  HGMMA.64x256x8.F32.TF32 R24, gdesc[UR8], R24, gsb0 ;  /* 0x07e00000081879f0 */ /* 0x000fe60008002818 */
[----:B------:R-:W-:Y:S02]  /*16c0*/  WARPGROUP.DEPBAR.LE gsb0, 0x0 ;  /* 0x00008000000079c5 */ /* 0x000fe40000010000 */
[----:B------:R-:W-:Y:S05]  /*16d0*/  @!P1 BRA `(.L_x_18) ;  /* 0x0000000400a49947 */ /* 0x000fea0003800000 */
[----:B------:R-:W-:-:S04]  /*16e0*/  UIADD3 UR6, UR39, 0x1, URZ ;  /* 0x0000000127067890 */ /* 0x000fc8000fffe03f */
[----:B------:R-:W-:-:S04]  /*16f0*/  UISETP.NE.AND UP0, UPT, UR6, 0x4, UPT ;  /* 0x000000040600788c */ /* 0x000fc8000bf05270 */
[----:B------:R-:W-:Y:S02]  /*1700*/  USEL UR7, URZ, 0x1, UP0 ;  /* 0x000000013f077887 */ /* 0x000fe40008000000 */
[----:B------:R-:W-:Y:S02]  /*1710*/  USEL UR6, UR6, URZ, UP0 ;  /* 0x0000003f06067287 */ /* 0x000fe40008000000 */
[----:B------:R-:W-:-:S06]  /*1720*/  ULOP3.LUT UR7, UR38, UR7, URZ, 0x3c, !UPT ;  /* 0x0000000726077292 */ /* 0x000fcc000f8e3c3f */
[----:B01----:R-:W-:Y:S01]  /*1730*/  IMAD.U32 R5, RZ, RZ, UR7 ;  /* 0x00000007ff057e24 */ /* 0x003fe2000f8e00ff */
[----:B------:R-:W-:-:S06]  /*1740*/  UMOV UR7, UR39 ;  /* 0x0000002700077c82 */ /* 0x000fcc0008000000 */
.L_x_25:
[----:B01----:R-:W-:Y:S05]  /*1750*/  @!P0 BRA `(.L_x_19) ;  /* 0x0000000000048947 */ /* 0x003fea0003800000 */
[----:B------:R-:W-:Y:S01]  /*1760*/  BPT.TRAP 0x1 ;  /* 0x000000040000795c */ /* 0x000fe20000300000 */
.L_x_19:
[----:B------:R-:W0:Y:S01]  /*1770*/  S2UR UR9, SR_CgaCtaId ;  /* 0x00000000000979c3 */ /* 0x000e220000008800 */
[----:B------:R-:W-:Y:S01]  /*1780*/  UMOV UR8, 0x400 ;  /* 0x0000040000087882 */ /* 0x000fe20000000000 */
[----:B------:R-:W-:Y:S01]  /*1790*/  SHF.L.U32 R3, R5, 0x1f, RZ ;  /* 0x0000001f05037819 */ /* 0x000fe200000006ff */
[----:B0-----:R-:W-:-:S04]  /*17a0*/  ULEA UR8, UR9, UR8, 0x18 ;  /* 0x0000000809087291 */ /* 0x001fc8000f8ec03f */
[----:B------:R-:W-:-:S09]  /*17b0*/  ULEA UR9, UR6, UR8, 0x3 ;  /* 0x0000000806097291 */ /* 0x000fd2000f8e183f */
[----:B------:R0:W1:Y:S01]  /*17c0*/  SYNCS.PHASECHK.TRANS64.TRYWAIT P1, [UR9], R3 ;  /* 0x00000003ff0075a7 */ /* 0x0000620008020149 */
[----:B------:R-:W-:Y:S05]  /*17d0*/  @!P0 BRA `(.L_x_20) ;  /* 0x0000000000048947 */ /* 0x000fea0003800000 */
[----:B------:R-:W-:Y:S01]  /*17e0*/  BPT.TRAP 0x1 ;  /* 0x000000040000795c */ /* 0x000fe20000300000 */
.L_x_20:
[----:B-1----:R-:W-:Y:S05]  /*17f0*/  @P1 BRA `(.L_x_21) ;  /* 0x0000000000081947 */ /* 0x002fea0003800000 */
[----:B------:R-:W1:Y:S02]  /*1800*/  SYNCS.PHASECHK.TRANS64.TRYWAIT P1, [UR9], R3 ;  /* 0x00000003ff0075a7 */ /* 0x000e640008020149 */
[----:B-1----:R-:W-:Y:S05]  /*1810*/  @!P1 BRA `(.L_x_22) ;  /* 0x000000a000a49947 */ /* 0x002fea0003800000 */
.L_x_21:
[----:B------:R-:W-:Y:S01]  /*1820*/  ULEA UR9, UR6, UR4, 0xb ;  /* 0x0000000406097291 */ /* 0x000fe2000f8e583f */
[----:B------:R-:W-:Y:S01]  /*1830*/  WARPGROUP.ARRIVE ;  /* 0x00000000000079c5 */ /* 0x000fe20000000000 */
[----:B------:R-:W-:Y:S01]  /*1840*/  ULEA UR10, UR6, UR5, 0xc ;  /* 0x00000005060a7291 */ /* 0x000fe2000f8e603f */
[----:B------:R-:W-:Y:S01]  /*1850*/  UMOV UR13, 0x40000040 ;  /* 0x40000040000d7882 */ /* 0x000fe20000000000 */
[----:B------:R-:W-:-:S03]  /*1860*/  UMOV UR15, 0x40000040 ;  /* 0x40000040000f7882 */ /* 0x000fc60000000000 */
[----:B------:R-:W-:Y:S02]  /*1870*/  UMOV UR12, UR9 ;  /* 0x00000009000c7c82 */ /* 0x000fe40008000000 */
[----:B------:R-:W-:Y:S02]  /*1880*/  UMOV UR14, UR10 ;  /* 0x0000000a000e7c82 */ /* 0x000fe40008000000 */
[----:B------:R-:W-:Y:S01]  /*1890*/  HGMMA.64x256x8.F32.TF32 R24, gdesc[UR12], R24, gsb0 ;  /* 0x07e000000c1879f0 */ /* 0x000fe20008002818 */
        /* <DEDUP_REMOVED lines=58> */
[----:B------:R-:W-:Y:S01]  /*1c40*/  BPT.TRAP 0x1 ;  /* 0x000000040000795c */ /* 0x000fe20000300000 */
.L_x_23:
[----:B------:R-:W-:Y:S01]  /*1c50*/  ULEA UR8, UR7, UR8, 0x3 ;  /* 0x0000000807087291 */ /* 0x000fe2000f8e183f */
[----:B------:R-:W-:-:S03]  /*1c60*/  ISETP.GT.U32.AND P1, PT, R19, 0x1, PT ;  /* 0x000000011300780c */ /* 0x000fc60003f24070 */
[----:B------:R-:W-:-:S04]  /*1c70*/  UIADD3 UR8, UR8, 0x20, URZ ;  /* 0x0000002008087890 */ /* 0x000fc8000fffe03f */
[----:B------:R-:W-:-:S09]  /*1c80*/  UPRMT UR8, URZ, 0x654, UR8 ;  /* 0x000006543f087896 */ /* 0x000fd20008000008 */
[----:B------:R-:W-:Y:S01]  /*1c90*/  SYNCS.ARRIVE.TRANS64.RED.A1T0 RZ, [UR8], RZ ;  /* 0x000000ffffff79a7 */ /* 0x000fe20008100408 */
[----:B------:R-:W-:Y:S05]  /*1ca0*/  @P1 BRA `(.L_x_24) ;  /* 0x0000000000041947 */ /* 0x000fea0003800000 */
[----:B------:R-:W-:Y:S01]  /*1cb0*/  BPT.TRAP 0x1 ;  /* 0x000000040000795c */ /* 0x000fe20000300000 */
.L_x_24:
[----:B------:R-:W-:Y:S01]  /*1cc0*/  UIADD3 UR6, UR6, 0x1, URZ ;  /* 0x0000000106067890 */ /* 0x000fe2000fffe03f */
[C---:B------:R-:W-:Y:S01]  /*1cd0*/  ISETP.GT.AND P1, PT, R0.reuse, 0x1, PT ;  /* 0x000000010000780c */ /* 0x040fe20003f24270 */
[----:B------:R-:W-:Y:S01]  /*1ce0*/  UIADD3 UR7, UR7, 0x1, URZ ;  /* 0x0000000107077890 */ /* 0x000fe2000fffe03f */
[----:B------:R-:W-:Y:S01]  /*1cf0*/  VIADD R0, R0, 0xffffffff ;  /* 0xffffffff00007836 */ /* 0x000fe20000000000 */
[----:B------:R-:W-:Y:S02]  /*1d00*/  UISETP.NE.AND UP0, UPT, UR6, 0x4, UPT ;  /* 0x000000040600788c */ /* 0x000fe4000bf05270 */
[----:B------:R-:W-:Y:S02]  /*1d10*/  UISETP.NE.AND UP1, UPT, UR7, 0x4, UPT ;  /* 0x000000040700788c */ /* 0x000fe4000bf25270 */
[----:B------:R-:W-:Y:S02]  /*1d20*/  USEL UR8, URZ, 0x1, UP0 ;  /* 0x000000013f087887 */ /* 0x000fe40008000000 */
[----:B------:R-:W-:-:S02]  /*1d30*/  USEL UR6, UR6, URZ, UP0 ;  /* 0x0000003f06067287 */ /* 0x000fc40008000000 */
[----:B------:R-:W-:Y:S02]  /*1d40*/  USEL UR7, UR7, URZ, UP1 ;  /* 0x0000003f07077287 */ /* 0x000fe40008800000 */
[----:B------:R-:W-:Y:S01]  /*1d50*/  LOP3.LUT R5, R5, UR8, RZ, 0x3c, !PT ;  /* 0x0000000805057c12 */ /* 0x000fe2000f8e3cff */
[----:B------:R-:W-:Y:S09]  /*1d60*/  @P1 BRA `(.L_x_25) ;  /* 0xfffffff800781947 */ /* 0x000ff2000383ffff */
.L_x_18:
[----:B------:R-:W2:Y:S02]  /*1d70*/  LDC R0, c[0x0][0x28c] ;  /* 0x0000a300ff007b82 */ /* 0x000ea40000000800 */
[----:B--2---:R-:W-:-:S13]  /*1d80*/  ISETP.GE.AND P1, PT, R0, 0x1, PT ;  /* 0x000000010000780c */ /* 0x004fda0003f26270 */
[----:B------:R-:W-:Y:S05]  /*1d90*/  @!P1 BRA `(.L_x_26) ;  /* 0x0000000000409947 */ /* 0x000fea0003800000 */
[----:B------:R-:W-:Y:S05]  /*1da0*/  @!P0 BRA `(.L_x_27) ;  /* 0x0000000000048947 */ /* 0x000fea0003800000 */
[----:B------:R-:W-:Y:S01]  /*1db0*/  BPT.TRAP 0x1 ;  /* 0x000000040000795c */ /* 0x000fe20000300000 */
.L_x_27:
[----:B------:R-:W2:Y:S01]  /*1dc0*/  S2UR UR6, SR_CgaCtaId ;  /* 0x00000000000679c3 */ /* 0x000ea20000008800 */
[----:B------:R-:W-:Y:S01]  /*1dd0*/  UISETP.LT.AND UP0, UPT, UR40, 0x1, UPT ;  /* 0x000000012800788c */ /* 0x000fe2000bf01270 */
[----:B------:R-:W-:Y:S01]  /*1de0*/  ISETP.GT.U32.AND P0, PT, R19, 0x1, PT ;  /* 0x000000011300780c */ /* 0x000fe20003f04070 */
[----:B------:R-:W-:Y:S02]  /*1df0*/  UMOV UR5, 0x400 ;  /* 0x0000040000057882 */ /* 0x000fe40000000000 */
[----:B------:R-:W-:-:S04]  /*1e00*/  USEL UR4, UR40, 0x1, UP0 ;  /* 0x0000000128047887 */ /* 0x000fc80008000000 */
[----:B------:R-:W-:-:S04]  /*1e10*/  UIADD3 UR4, UR39, UR40, -UR4 ;  /* 0x0000002827047290 */ /* 0x000fc8000fffe804 */
[----:B------:R-:W-:-:S04]  /*1e20*/  USHF.L.U32 UR4, UR4, 0x3, URZ ;  /* 0x0000000304047899 */ /* 0x000fc8000800063f */
[----:B------:R-:W-:Y:S02]  /*1e30*/  ULOP3.LUT UR4, UR4, 0x18, URZ, 0xc0, !UPT ;  /* 0x0000001804047892 */ /* 0x000fe4000f8ec03f */
[----:B--2---:R-:W-:-:S04]  /*1e40*/  ULEA UR5, UR6, UR5, 0x18 ;  /* 0x0000000506057291 */ /* 0x004fc8000f8ec03f */
[----:B------:R-:W-:-:S04]  /*1e50*/  UIADD3 UR4, UR5, 0x20, UR4 ;  /* 0x0000002005047890 */ /* 0x000fc8000fffe004 */
[----:B------:R-:W-:-:S09]  /*1e60*/  UPRMT UR4, URZ, 0x654, UR4 ;  /* 0x000006543f047896 */ /* 0x000fd20008000004 */
[----:B------:R-:W-:Y:S01]  /*1e70*/  SYNCS.ARRIVE.TRANS64.RED.A1T0 RZ, [UR4], RZ ;  /* 0x000000ffffff79a7 */ /* 0x000fe20008100404 */
[----:B------:R-:W-:Y:S05]  /*1e80*/  @P0 BRA `(.L_x_26) ;  /* 0x0000000000040947 */ /* 0x000fea0003800000 */
[----:B------:R-:W-:Y:S01]  /*1e90*/  BPT.TRAP 0x1 ;  /* 0x000000040000795c */ /* 0x000fe20000300000 */
.L_x_26:
[----:B------:R-:W2:Y:S01]  /*1ea0*/  LDC R7, c[0x0][0x288] ;  /* 0x0000a200ff077b82 */ /* 0x000ea20000000800 */
[----:B01----:R-:W-:Y:S01]  /*1eb0*/  SHF.R.U32.HI R3, RZ, 0x2, R18 ;  /* 0x00000002ff037819 */ /* 0x003fe20000011612 */
[----:B------:R-:W-:Y:S01]  /*1ec0*/  UIADD3 UR39, UR40, UR39, URZ ;  /* 0x0000002728277290 */ /* 0x000fe2000fffe03f */
[C---:B------:R-:W-:Y:S01]  /*1ed0*/  LOP3.LUT R4, R18.reuse, 0x60, RZ, 0xc0, !PT ;  /* 0x0000006012047812 */ /* 0x040fe200078ec0ff */
[----:B------:R-:W-:Y:S01]  /*1ee0*/  ULDC UR8, c[0x0][0x284] ;  /* 0x0000a10000087ab9 */ /* 0x000fe20000000800 */
[----:B------:R-:W-:Y:S01]  /*1ef0*/  LOP3.LUT R3, R3, 0x7, RZ, 0xc0, !PT ;  /* 0x0000000703037812 */ /* 0x000fe200078ec0ff */
[----:B------:R-:W-:Y:S01]  /*1f00*/  USHF.R.U32.HI UR4, URZ, 0x2, UR39 ;  /* 0x000000023f047899 */ /* 0x000fe20008011627 */
[----:B------:R-:W-:Y:S01]  /*1f10*/  SHF.R.U32.HI R10, RZ, 0x1, R4 ;  /* 0x00000001ff0a7819 */ /* 0x000fe20000011604 */
[----:B------:R-:W-:Y:S01]  /*1f20*/  IMAD.SHL.U32 R4, R18, 0x2, RZ ;  /* 0x0000000212047824 */ /* 0x000fe200078e00ff */
[----:B------:R-:W-:Y:S01]  /*1f30*/  LOP3.LUT R0, R22, 0x1, RZ, 0xc0, !PT ;  /* 0x0000000116007812 */ /* 0x000fe200078ec0ff */
[----:B------:R-:W-:Y:S01]  /*1f40*/  ULOP3.LUT UR4, UR4, 0x1, URZ, 0xc0, !UPT ;  /* 0x0000000104047892 */ /* 0x000fe2000f8ec03f */
[----:B------:R-:W-:Y:S01]  /*1f50*/  IADD3 R5, RZ, -R10, -R3 ;  /* 0x8000000aff057210 */ /* 0x000fe20007ffe803 */
[----:B------:R-:W-:Y:S01]  /*1f60*/  UISETP.GT.U32.AND UP1, UPT, UR39, 0x3, UPT ;  /* 0x000000032700788c */ /* 0x000fe2000bf24070 */
[----:B------:R-:W-:Y:S01]  /*1f70*/  LOP3.LUT R9, R4, 0x6, RZ, 0xc0, !PT ;  /* 0x0000000604097812 */ /* 0x000fe200078ec0ff */
[C---:B------:R-:W-:Y:S01]  /*1f80*/  IMAD.SHL.U32 R6, R0.reuse, 0x40, RZ ;  /* 0x0000004000067824 */ /* 0x040fe200078e00ff */
[----:B------:R-:W-:Y:S01]  /*1f90*/  UISETP.NE.U32.AND UP0, UPT, UR4, 0x1, UPT ;  /* 0x000000010400788c */ /* 0x000fe2000bf05070 */
[----:B------:R-:W-:Y:S01]  /*1fa0*/  IMAD R11, R0, -0x40, R5 ;  /* 0xffffffc0000b7824 */ /* 0x000fe200078e0205 */
[----:B------:R-:W-:Y:S01]  /*1fb0*/  LOP3.LUT R0, R18, 0x3, RZ, 0xc0, !PT ;  /* 0x0000000312007812 */ /* 0x000fe200078ec0ff */
[----:B------:R-:W-:Y:S01]  /*1fc0*/  ULDC.64 UR6, c[0x0][0x5d0] ;  /* 0x0001740000067ab9 */ /* 0x000fe20000000a00 */
[----:B------:R-:W-:Y:S01]  /*1fd0*/  PRMT R8, R9, 0x6540, R152 ;  /* 0x0000654009087816 */ /* 0x000fe20000000098 */
[----:B------:R-:W-:Y:S01]  /*1fe0*/  IMAD.SHL.U32 R152, R152, 0x100, RZ ;  /* 0x0000010098987824 */ /* 0x000fe200078e00ff */
[----:B------:R-:W-:Y:S01]  /*1ff0*/  SHF.R.S32.HI R21, RZ, 0x1f, R23 ;  /* 0x0000001fff157819 */ /* 0x000fe20000011417 */
[----:B------:R-:W-:Y:S01]  /*2000*/  UISETP.LT.U32.AND UP1, UPT, UR40, 0x4, UP1 ;  /* 0x000000042800788c */ /* 0x000fe20008f21070 */
[----:B------:R-:W-:Y:S01]  /*2010*/  SHF.R.S32.HI R9, RZ, 0x1f, R8 ;  /* 0x0000001fff097819 */ /* 0x000fe20000011408 */
[----:B--2---:R-:W-:Y:S01]  /*2020*/  IMAD R13, R0, -0x2, R7 ;  /* 0xfffffffe000d7824 */ /* 0x004fe200078e0207 */
[----:B------:R-:W-:Y:S01]  /*2030*/  ISETP.GE.AND P0, PT, R152, R7, PT ;  /* 0x000000079800720c */ /* 0x000fe20003f06270 */
[----:B------:R-:W-:Y:S01]  /*2040*/  IMAD.SHL.U32 R0, R153, 0x80, RZ ;  /* 0x0000008099007824 */ /* 0x000fe200078e00ff */
[----:B------:R-:W-:Y:S01]  /*2050*/  UISETP.GT.U32.AND UP0, UPT, UR40, 0x3, !UP0 ;  /* 0x000000032800788c */ /* 0x000fe2000c704070 */
[----:B------:R-:W-:Y:S01]  /*2060*/  IMAD R4, R21, UR6, RZ ;  /* 0x0000000615047c24 */ /* 0x000fe2000f8e02ff */
[----:B------:R-:W-:Y:S01]  /*2070*/  LOP3.LUT R3, R6, 0x40, R3, 0xe2, !PT ;  /* 0x0000004006037812 */ /* 0x000fe200078ee203 */
[----:B------:R-:W-:Y:S01]  /*2080*/  USEL UR5, URZ, 0x1, !UP1 ;  /* 0x000000013f057887 */ /* 0x000fe2000c800000 */
[C---:B------:R-:W-:Y:S01]  /*2090*/  ISETP.GE.OR P0, PT, R0.reuse, UR8, P0 ;  /* 0x0000000800007c0c */ /* 0x040fe20008706670 */
[----:B------:R-:W-:Y:S01]  /*20a0*/  USEL UR4, URZ, 0x1, !UP0 ;  /* 0x000000013f047887 */ /* 0x000fe2000c000000 */
[----:B------:R-:W-:Y:S01]  /*20b0*/  IMAD.WIDE R6, R153, 0x80, RZ ;  /* 0x0000008099067825 */ /* 0x000fe200078e02ff */
[----:B------:R-:W-:Y:S01]  /*20c0*/  ULOP3.LUT UR39, UR39, 0x3, URZ, 0xc0, !UPT ;  /* 0x0000000327277892 */ /* 0x000fe2000f8ec03f */
[----:B------:R-:W-:Y:S01]  /*20d0*/  IADD3 R0, -R0, UR8, R11 ;  /* 0x0000000800007c10 */ /* 0x000fe2000fffe10b */
[----:B------:R-:W-:Y:S01]  /*20e0*/  ULOP3.LUT UR38, UR4, UR38, UR5, 0x96, !UPT ;  /* 0x0000002604267292 */ /* 0x000fe2000f8e9605 */
[C---:B------:R-:W-:Y:S01]  /*20f0*/  IMAD R15, R23.reuse, UR7, R4 ;  /* 0x00000007170f7c24 */ /* 0x040fe2000f8e0204 */
[----:B------:R-:W-:Y:S01]  /*2100*/  LOP3.LUT R169, R6, R3, R10, 0xfe, !PT ;  /* 0x0000000306a97212 */ /* 0x000fe200078efe0a */
[----:B------:R-:W-:-:S04]  /*2110*/  IMAD.WIDE.U32 R4, R23, UR6, R8 ;  /* 0x0000000617047c25 */ /* 0x000fc8000f8e0008 */
[----:B------:R-:W-:Y:S02]  /*2120*/  IMAD.IADD R5, R5, 0x1, R15 ;  /* 0x0000000105057824 */ /* 0x000fe400078e020f */
[----:B------:R-:W-:Y:S02]  /*2130*/  IMAD.IADD R3, R13, 0x1, -R152 ;  /* 0x000000010d037824 */ /* 0x000fe400078e0a98 */
[----:B------:R-:W-:Y:S01]  /*2140*/  IMAD.MOV.U32 R153, RZ, RZ, -0x1 ;  /* 0xffffffffff997424 */ /* 0x000fe200078e00ff */
[----:B------:R-:W-:Y:S06]  /*2150*/  @P0 BRA `(.L_x_28) ;  /* 0x0000007800d80947 */ /* 0x000fec0003800000 */
[----:B------:R-:W0:Y:S01]  /*2160*/  LDC.64 R10, c[0x0][0x5c8] ;  /* 0x00017200ff0a7b82 */ /* 0x000e220000000a00 */
[----:B-----5:R-:W-:Y:S01]  /*2170*/  FSETP.NEU.AND P0, PT, R155, RZ, PT ;  /* 0x000000ff9b00720b */ /* 0x020fe20003f0d000 */
[----:B------:R-:W-:Y:S01]  /*2180*/  BSSY B0, `(.L_x_28) ;  /* 0x00007b3000007945 */ /* 0x000fe20003800000 */
[----:B------:R-:W-:-:S04]  /*2190*/  ISETP.GT.AND P1, PT, R3, RZ, PT ;  /* 0x000000ff0300720c */ /* 0x000fc80003f24270 */
[----:B------:R-:W-:Y:S01]  /*21a0*/  ISETP.GT.AND P2, PT, R0, RZ, P1 ;  /* 0x000000ff0000720c */ /* 0x000fe20000f44270 */
[-C--:B0-----:R-:W-:Y:S02]  /*21b0*/  IMAD R12, R7, R10.reuse, RZ ;  /* 0x0000000a070c7224 */ /* 0x081fe400078e02ff */
[----:B------:R-:W-:-:S04]  /*21c0*/  IMAD.WIDE.U32 R162, R169, R10, R4 ;  /* 0x0000000aa9a27225 */ /* 0x000fc800078e0004 */
[----:B------:R-:W-:-:S04]  /*21d0*/  IMAD R5, R169, R11, R12 ;  /* 0x0000000ba9057224 */ /* 0x000fc800078e020c */
[----:B------:R-:W-:Y:S01]  /*21e0*/  IMAD.IADD R171, R163, 0x1, R5 ;  /* 0x00000001a3ab7824 */ /* 0x000fe200078e0205 */
[----:B------:R-:W-:Y:S06]  /*21f0*/  @!P0 BRA `(.L_x_29) ;  /* 0x0000005400948947 */ /* 0x000fec0003800000 */
[----:B------:R-:W0:Y:S01]  /*2200*/  LDC.64 R14, c[0x0][0x5b8] ;  /* 0x00016e00ff0e7b82 */ /* 0x000e220000000a00 */
[----:B------:R-:W-:-:S07]  /*2210*/  ULDC.64 UR4, c[0x0][0x5c0] ;  /* 0x0001700000047ab9 */ /* 0x000fce0000000a00 */
[----:B------:R-:W1:Y:S08]  /*2220*/  LDC.64 R166, c[0x0][0x5b0] ;  /* 0x00016c00ffa67b82 */ /* 0x000e700000000a00 */
[----:B------:R-:W2:Y:S01]  /*2230*/  LDC.64 R12, c[0x0][0x5a8] ;  /* 0x00016a00ff0c7b82 */ /* 0x000ea20000000a00 */
[-C--:B0-----:R-:W-:Y:S02]  /*2240*/  IMAD R4, R21, R14.reuse, RZ ;  /* 0x0000000e15047224 */ /* 0x081fe400078e02ff */
[----:B------:R-:W-:-:S04]  /*2250*/  IMAD.WIDE.U32 R164, R23, R14, R8 ;  /* 0x0000000e17a47225 */ /* 0x000fc800078e0008 */
[----:B------:R-:W-:Y:S02]  /*2260*/  IMAD R161, R23, R15, R4 ;  /* 0x0000000f17a17224 */ /* 0x000fe400078e0204 */
[-C--:B-1----:R-:W-:Y:S02]  /*2270*/  IMAD R6, R7, R166.reuse, RZ ;  /* 0x000000a607067224 */ /* 0x082fe400078e02ff */
[----:B------:R-:W-:Y:S02]  /*2280*/  IMAD.IADD R21, R165, 0x1, R161 ;  /* 0x00000001a5157824 */ /* 0x000fe400078e02a1 */
[----:B------:R-:W-:Y:S02]  /*2290*/  IMAD.MOV.U32 R20, RZ, RZ, R164 ;  /* 0x000000ffff147224 */ /* 0x000fe400078e00a4 */
[C---:B------:R-:W-:Y:S02]  /*22a0*/  IMAD R163, R169.reuse, R167, R6 ;  /* 0x000000a7a9a37224 */ /* 0x040fe400078e0206 */
[----:B------:R-:W-:-:S04]  /*22b0*/  IMAD.WIDE.U32 R4, R169, R166, R20 ;  /* 0x000000a6a9047225 */ /* 0x000fc800078e0014 */
[----:B------:R-:W-:Y:S01]  /*22c0*/  IMAD.IADD R5, R5, 0x1, R163 ;  /* 0x0000000105057824 */ /* 0x000fe200078e02a3 */
[----:B--2---:R-:W-:-:S04]  /*22d0*/  LEA R6, P0, R4, R12, 0x2 ;  /* 0x0000000c04067211 */ /* 0x004fc800078010ff */
[----:B------:R-:W-:-:S05]  /*22e0*/  LEA.HI.X R7, R4, R13, R5, 0x2, P0 ;  /* 0x0000000d04077211 */ /* 0x000fca00000f1405 */
[----:B------:R0:W2:Y:S01]  /*22f0*/  @P2 LDG.E.LTC128B R15, desc[UR36][R6.64] ;  /* 0x00000024060f2981 */ /* 0x0000a2000c1e1920 */
[----:B------:R-:W-:Y:S01]  /*2300*/  IMAD.WIDE.U32 R4, R169, R166, R8 ;  /* 0x000000a6a9047225 */ /* 0x000fe200078e0008 */
[----:B------:R-:W-:Y:S01]  /*2310*/  ISETP.GT.AND P0, PT, R3, 0x1, PT ;  /* 0x000000010300780c */ /* 0x000fe20003f04270 */
[----:B------:R-:W-:Y:S02]  /*2320*/  BSSY B1, `(.L_x_30) ;  /* 0x0000013000017945 */ /* 0x000fe40003800000 */
[----:B------:R-:W-:Y:S02]  /*2330*/  IMAD.IADD R5, R163, 0x1, R5 ;  /* 0x00000001a3057824 */ /* 0x000fe400078e0205 */
[----:B------:R-:W-:Y:S02]  /*2340*/  IMAD.SHL.U32 R158, R166, 0x8, RZ ;  /* 0x00000008a69e7824 */ /* 0x000fe400078e00ff */
[----:B------:R-:W-:Y:S01]  /*2350*/  IMAD.WIDE.U32 R156, R23, R14, R4 ;  /* 0x0000000e179c7225 */ /* 0x000fe200078e0004 */
[----:B------:R-:W-:-:S03]  /*2360*/  LEA R4, P3, R162, UR4, 0x2 ;  /* 0x00000004a2047c11 */ /* 0x000fc6000f8610ff */
[----:B0-----:R-:W-:Y:S01]  /*2370*/  IMAD.IADD R7, R161, 0x1, R157 ;  /* 0x00000001a1077824 */ /* 0x001fe200078e029d */
[----:B------:R-:W-:Y:S02]  /*2380*/  LEA.HI.X R5, R162, UR5, R171, 0x2, P3 ;  /* 0x00000005a2057c11 */ /* 0x000fe400098f14ab */
[----:B------:R-:W-:Y:S02]  /*2390*/  ISETP.GT.AND P3, PT, R0, RZ, P0 ;  /* 0x000000ff0000720c */ /* 0x000fe40000764270 */
[----:B------:R-:W-:-:S04]  /*23a0*/  LEA R6, P4, R156, R12, 0x2 ;  /* 0x0000000c9c067211 */ /* 0x000fc800078810ff */
[----:B------:R-:W-:Y:S02]  /*23b0*/  LEA.HI.X R7, R156, R13, R7, 0x2, P4 ;  /* 0x0000000d9c077211 */ /* 0x000fe400020f1407 */
[----:B--2---:R-:W-:-:S05]  /*23c0*/  LOP3.LUT R152, R15, 0xffffe000, RZ, 0xc0, !PT ;  /* 0xffffe0000f987812 */ /* 0x004fca00078ec0ff */
[----:B------:R-:W-:-:S04]  /*23d0*/  FMUL R159, R152, R155 ;  /* 0x0000009b989f7220 */ /* 0x000fc80000400000 */
[----:B------:R-:W-:Y:S01]  /*23e0*/  FFMA R173, R24, R154, R159 ;  /* 0x0000009a18ad7223 */ /* 0x000fe2000000009f */
[----:B------:R-:W-:-:S04]  /*23f0*/  SHF.L.U64.HI R159, R166, 0x3, R167 ;  /* 0x00000003a69f7819 */ /* 0x000fc800000102a7 */
[----:B------:R-:W-:Y:S01]  /*2400*/  F2FP.TF32.F32.PACK_B R173, R173 ;  /* 0x000000adffad723e */ /* 0x000fe200024050ff */
[----:B------:R-:W-:-:S04]  /*2410*/  IMAD.WIDE.U32 R158, R169, R166, R158 ;  /* 0x000000a6a99e7225 */ /* 0x000fc800078e009e */
[----:B------:R0:W-:Y:S01]  /*2420*/  @P2 STG.E desc[UR36][R4.64], R173 ;  /* 0x000000ad04002986 */ /* 0x0001e2000c101924 */
[----:B------:R-:W-:Y:S05]  /*2430*/  @!P3 BRA `(.L_x_31) ;  /* 0x000000000004b947 */ /* 0x000fea0003800000 */
[----:B------:R1:W5:Y:S02]  /*2440*/  LDG.E.LTC128B R15, desc[UR36][R6.64+0x4] ;  /* 0x00000424060f7981 */ /* 0x000364000c1e1920 */
.L_x_31:
[----:B------:R-:W-:Y:S05]  /*2450*/  BSYNC B1 ;  /* 0x0000000000017941 */ /* 0x000fea0003800000 */
.L_x_30:
[----:B-----5:R-:W-:Y:S01]  /*2460*/  LOP3.LUT R20, R15, 0xffffe000, RZ, 0xc0, !PT ;  /* 0xffffe0000f147812 */ /* 0x020fe200078ec0ff */
[----:B------:R-:W-:Y:S01]  /*2470*/  IMAD.IADD R163, R163, 0x1, R159 ;  /* 0x00000001a3a37824 */ /* 0x000fe200078e029f */
[----:B------:R-:W-:Y:S01]  /*2480*/  IADD3 R164, P2, R164, R158, RZ ;  /* 0x0000009ea4a47210 */ /* 0x000fe20007f5e0ff */
[----:B------:R-:W-:Y:S01]  /*2490*/  IMAD.MOV.U32 R152, RZ, RZ, R15 ;  /* 0x000000ffff987224 */ /* 0x000fe200078e000f */
[----:B------:R-:W-:Y:S01]  /*24a0*/  ISETP.GT.AND P1, PT, R0, 0x8, P1 ;  /* 0x000000080000780c */ /* 0x000fe20000f24270 */
[----:B------:R-:W-:Y:S02]  /*24b0*/  FMUL R20, R20, R155 ;  /* 0x0000009b14147220 */ /* 0x000fe40000400000 */
[----:B------:R-:W-:Y:S02]  /*24c0*/  IMAD.X R21, R163, 0x1, R21, P2 ;  /* 0x00000001a3157824 */ /* 0x000fe400010e0615 */
[----:B------:R-:W-:Y:S01]  /*24d0*/  FFMA R157, R25, R154, R20 ;  /* 0x0000009a199d7223 */ /* 0x000fe20000000014 */
[----:B------:R-:W-:-:S04]  /*24e0*/  LEA R20, P2, R164, R12, 0x2 ;  /* 0x0000000ca4147211 */ /* 0x000fc800078410ff */
[----:B------:R-:W-:Y:S02]  /*24f0*/  F2FP.TF32.F32.PACK_B R157, R157 ;  /* 0x0000009dff9d723e */ /* 0x000fe400024050ff */
[----:B------:R-:W-:-:S03]  /*2500*/  LEA.HI.X R21, R164, R13, R21, 0x2, P2 ;  /* 0x0000000da4157211 */ /* 0x000fc600010f1415 */
[----:B------:R2:W-:Y:S04]  /*2510*/  @P3 STG.E desc[UR36][R4.64+0x4], R157 ;  /* 0x0000049d04003986 */ /* 0x0005e8000c101924 */
[----:B------:R-:W3:Y:S01]  /*2520*/  @P1 LDG.E.LTC128B R152, desc[UR36][R20.64] ;  /* 0x0000002414981981 */ /* 0x000ee2000c1e1920 */
[----:B------:R-:W-:Y:S01]  /*2530*/  IADD3 R8, P2, R8, R158, RZ ;  /* 0x0000009e08087210 */ /* 0x000fe20007f5e0ff */
[----:B------:R-:W-:Y:S01]  /*2540*/  BSSY B1, `(.L_x_32) ;  /* 0x0000011000017945 */ /* 0x000fe20003800000 */
[----:B------:R-:W-:Y:S02]  /*2550*/  SHF.L.U64.HI R11, R10, 0x5, R11 ;  /* 0x000000050a0b7819 */ /* 0x000fe4000001020b */
[----:B------:R-:W-:Y:S01]  /*2560*/  ISETP.GT.AND P0, PT, R0, 0x8, P0 ;  /* 0x000000080000780c */ /* 0x000fe20000704270 */
[----:B------:R-:W-:Y:S01]  /*2570*/  IMAD.X R9, R9, 0x1, R163, P2 ;  /* 0x0000000109097824 */ /* 0x000fe200010e06a3 */
[----:B------:R-:W-:Y:S01]  /*2580*/  LEA R10, P2, R10, R4, 0x5 ;  /* 0x000000040a0a7211 */ /* 0x000fe200078428ff */
[----:B------:R-:W-:-:S04]  /*2590*/  IMAD.WIDE.U32 R14, R23, R14, R8 ;  /* 0x0000000e170e7225 */ /* 0x000fc800078e0008 */
[----:B------:R-:W-:Y:S01]  /*25a0*/  IMAD.X R11, R11, 0x1, R5, P2 ;  /* 0x000000010b0b7824 */ /* 0x000fe200010e0605 */
[----:B------:R-:W-:Y:S01]  /*25b0*/  LEA R8, P3, R14, R12, 0x2 ;  /* 0x0000000c0e087211 */ /* 0x000fe200078610ff */
[----:B------:R-:W-:-:S05]  /*25c0*/  IMAD.IADD R9, R161, 0x1, R15 ;  /* 0x00000001a1097824 */ /* 0x000fca00078e020f */
[----:B------:R-:W-:Y:S02]  /*25d0*/  LEA.HI.X R9, R14, R13, R9, 0x2, P3 ;  /* 0x0000000d0e097211 */ /* 0x000fe400018f1409 */
[----:B---3--:R-:W-:-:S05]  /*25e0*/  LOP3.LUT R24, R152, 0xffffe000, RZ, 0xc0, !PT ;  /* 0xffffe00098187812 */ /* 0x008fca00078ec0ff */
[----:B------:R-:W-:-:S04]  /*25f0*/  FMUL R25, R24, R155 ;  /* 0x0000009b18197220 */ /* 0x000fc80000400000 */
[----:B------:R-:W-:-:S05]  /*2600*/  FFMA R25, R26, R154, R25 ;  /* 0x0000009a1a197223 */ /* 0x000fca0000000019 */
[----:B------:R-:W-:-:S05]  /*2610*/  F2FP.TF32.F32.PACK_B R25, R25 ;  /* 0x00000019ff19723e */ /* 0x000fca00024050ff */
[----:B------:R2:W-:Y:S01]  /*2620*/  @P1 STG.E desc[UR36][R10.64], R25 ;  /* 0x000000190a001986 */ /* 0x0005e2000c101924 */
[----:B------:R-:W-:Y:S05]  /*2630*/  @!P0 BRA `(.L_x_33) ;  /* 0x0000000000048947 */ /* 0x000fea0003800000 */
[----:B------:R3:W5:Y:S02]  /*2640*/  LDG.E.LTC128B R152, desc[UR36][R8.64+0x4] ;  /* 0x0000042408987981 */ /* 0x000764000c1e1920 */
.L_x_33:
[----:B------:R-:W-:Y:S05]  /*2650*/  BSYNC B1 ;  /* 0x0000000000017941 */ /* 0x000fea0003800000 */
.L_x_32:
[----:B-----5:R-:W-:Y:S01]  /*2660*/  LOP3.LUT R12, R152, 0xffffe000, RZ, 0xc0, !PT ;  /* 0xffffe000980c7812 */ /* 0x020fe200078ec0ff */
[----:B------:R-:W-:Y:S01]  /*2670*/  BSSY B1, `(.L_x_34) ;  /* 0x0000009000017945 */ /* 0x000fe20003800000 */
[----:B------:R-:W-:-:S03]  /*2680*/  ISETP.GT.AND P1, PT, R3, 0x8, PT ;  /* 0x000000080300780c */ /* 0x000fc60003f24270 */
[----:B------:R-:W-:Y:S01]  /*2690*/  FMUL R12, R12, R155 ;  /* 0x0000009b0c0c7220 */ /* 0x000fe20000400000 */
[----:B------:R-:W-:-:S03]  /*26a0*/  ISETP.GT.AND P2, PT, R0, RZ, P1 ;  /* 0x000000ff0000720c */ /* 0x000fc60000f44270 */
[----:B------:R-:W-:-:S05]  /*26b0*/  FFMA R27, R27, R154, R12 ;  /* 0x0000009a1b1b7223 */ /* 0x000fca000000000c */
[----:B------:R-:W-:-:S05]  /*26c0*/  F2FP.TF32.F32.PACK_B R27, R27 ;  /* 0x0000001bff1b723e */ /* 0x000fca00024050ff */
[----:B------:R4:W-:Y:S01]  /*26d0*/  @P0 STG.E desc[UR36][R10.64+0x4], R27 ;  /* 0x0000041b0a000986 */ /* 0x0009e2000c101924 */
[----:B------:R-:W-:Y:S05]  /*26e0*/  @!P2 BRA `(.L_x_35) ;  /* 0x000000000004a947 */ /* 0x000fea0003800000 */
[----:B------:R0:W5:Y:S02]  /*26f0*/  LDG.E.LTC128B R152, desc[UR36][R6.64+0x20] ;  /* 0x0000202406987981 */ /* 0x000164000c1e1920 */
.L_x_35:
[----:B------:R-:W-:Y:S05]  /*2700*/  BSYNC B1 ;  /* 0x0000000000017941 */ /* 0x000fea0003800000 */
.L_x_34:
        /* <DEDUP_REMOVED lines=10> */
.L_x_37:
[----:B------:R-:W-:Y:S05]  /*27b0*/  BSYNC B1 ;  /* 0x0000000000017941 */ /* 0x000fea0003800000 */
.L_x_36:
[----:B-----5:R-:W-:Y:S01]  /*27c0*/  LOP3.LUT R12, R152, 0xffffe000, RZ, 0xc0, !PT ;  /* 0xffffe000980c7812 */ /* 0x020fe200078ec0ff */
[----:B------:R-:W-:Y:S01]  /*27d0*/  BSSY B1, `(.L_x_38) ;  /* 0x0000008000017945 */ /* 0x000fe20003800000 */
[----:B------:R-:W-:-:S03]  /*27e0*/  ISETP.GT.AND P1, PT, R0, 0x8, P1 ;  /* 0x000000080000780c */ /* 0x000fc60000f24270 */
[----:B------:R-:W-:-:S04]  /*27f0*/  FMUL R12, R12, R155 ;  /* 0x0000009b0c0c7220 */ /* 0x000fc80000400000 */
[----:B------:R-:W-:-:S05]  /*2800*/  FFMA R29, R29, R154, R12 ;  /* 0x0000009a1d1d7223 */ /* 0x000fca000000000c */
[----:B------:R-:W-:-:S05]  /*2810*/  F2FP.TF32.F32.PACK_B R29, R29 ;  /* 0x0000001dff1d723e */ /* 0x000fca00024050ff */
[----:B------:R0:W-:Y:S01]  /*2820*/  @P3 STG.E desc[UR36][R4.64+0x24], R29 ;  /* 0x0000241d04003986 */ /* 0x0001e2000c101924 */
[----:B------:R-:W-:Y:S05]  /*2830*/  @!P1 BRA `(.L_x_39) ;  /* 0x0000000000049947 */ /* 0x000fea0003800000 */
[----:B------:R0:W5:Y:S02]  /*2840*/  LDG.E.LTC128B R152, desc[UR36][R8.64+0x20] ;  /* 0x0000202408987981 */ /* 0x000164000c1e1920 */
.L_x_39:
[----:B------:R-:W-:Y:S05]  /*2850*/  BSYNC B1 ;  /* 0x0000000000017941 */ /* 0x000fea0003800000 */
.L_x_38:
[----:B-----5:R-:W-:Y:S01]  /*2860*/  LOP3.LUT R12, R152, 0xffffe000, RZ, 0xc0, !PT ;  /* 0xffffe000980c7812 */ /* 0x020fe200078ec0ff */
[----:B------:R-:W-:Y:S01]  /*2870*/  BSSY B1, `(.L_x_40) ;  /* 0x0000008000017945 */ /* 0x000fe20003800000 */
[----:B------:R-:W-:-:S03]  /*2880*/  ISETP.GT.AND P0, PT, R0, 0x8, P0 ;  /* 0x000000080000780c */ /* 0x000fc60000704270 */
[----:B0-----:R-:W-:-:S04]  /*2890*/  FMUL R13, R12, R155 ;  /* 0x0000009b0c0d7220 */ /* 0x001fc80000400000 */
[----:B------:R-:W-:-:S05]  /*28a0*/  FFMA R13, R30, R154, R13 ;  /* 0x0000009a1e0d7223 */ /* 0x000fca000000000d */
[----:B------:R-:W-:-:S05]  /*28b0*/  F2FP.TF32.F32.PACK_B R13, R13 ;  /* 0x0000000dff0d723e */ /* 0x000fca00024050ff */
[----:B------:R0:W-:Y:S01]  /*28c0*/  @P1 STG.E desc[UR36][R10.64+0x20], R13 ;  /* 0x0000200d0a001986 */ /* 0x0001e2000c101924 */
[----:B------:R-:W-:Y:S05]  /*28d0*/  @!P0 BRA `(.L_x_41) ;  /* 0x0000000000048947 */ /* 0x000fea0003800000 */
[----:B------:R0:W5:Y:S02]  /*28e0*/  LDG.E.LTC128B R152, desc[UR36][R8.64+0x24] ;  /* 0x0000242408987981 */ /* 0x000164000c1e1920 */
.L_x_41:
[----:B------:R-:W-:Y:S05]  /*28f0*/  BSYNC B1 ;  /* 0x0000000000017941 */ /* 0x000fea0003800000 */
.L_x_40:
        /* <DEDUP_REMOVED lines=10> */
.L_x_43:
[----:B------:R-:W-:Y:S05]  /*29a0*/  BSYNC B1 ;  /* 0x0000000000017941 */ /* 0x000fea0003800000 */
.L_x_42:
[----:B-----5:R-:W-:Y:S01]  /*29b0*/  LOP3.LUT R12, R152, 0xffffe000, RZ, 0xc0, !PT ;  /* 0xffffe000980c7812 */ /* 0x020fe200078ec0ff */
[----:B------:R-:W-:Y:S01]  /*29c0*/  BSSY B1, `(.L_x_44) ;  /* 0x0000009000017945 */ /* 0x000fe20003800000 */
[----:B------:R-:W-:-:S03]  /*29d0*/  ISETP.GT.AND P0, PT, R3, 0x11, PT ;  /* 0x000000110300780c */ /* 0x000fc60003f04270 */
[----:B0-----:R-:W-:Y:S01]  /*29e0*/  FMUL R13, R12, R155 ;  /* 0x0000009b0c0d7220 */ /* 0x001fe20000400000 */
[----:B------:R-:W-:-:S03]  /*29f0*/  ISETP.GT.AND P3, PT, R0, RZ, P0 ;  /* 0x000000ff0000720c */ /* 0x000fc60000764270 */
[----:B------:R-:W-:-:S05]  /*2a00*/  FFMA R13, R32, R154, R13 ;  /* 0x0000009a200d7223 */ /* 0x000fca000000000d */
[----:B------:R-:W-:-:S05]  /*2a10*/  F2FP.TF32.F32.PACK_B R13, R13 ;  /* 0x0000000dff0d723e */ /* 0x000fca00024050ff */
[----:B------:R0:W-:Y:S01]  /*2a20*/  @P2 STG.E desc[UR36][R4.64+0x40], R13 ;  /* 0x0000400d04002986 */ /* 0x0001e2000c101924 */
[----:B------:R-:W-:Y:S05]  /*2a30*/  @!P3 BRA `(.L_x_45) ;  /* 0x000000000004b947 */ /* 0x000fea0003800000 */
[----:B------:R0:W5:Y:S02]  /*2a40*/  LDG.E.LTC128B R152, desc[UR36][R6.64+0x44] ;  /* 0x0000442406987981 */ /* 0x000164000c1e1920 */
.L_x_45:
[----:B------:R-:W-:Y:S05]  /*2a50*/  BSYNC B1 ;  /* 0x0000000000017941 */ /* 0x000fea0003800000 */
.L_x_44:
        /* <DEDUP_REMOVED lines=9> */
.L_x_47:
[----:B------:R-:W-:Y:S05]  /*2af0*/  BSYNC B1 ;  /* 0x0000000000017941 */ /* 0x000fea0003800000 */
.L_x_46:
        /* <DEDUP_REMOVED lines=9> */
.L_x_49:
[----:B------:R-:W-:Y:S05]  /*2b90*/  BSYNC B1 ;  /* 0x0000000000017941 */ /* 0x000fea0003800000 */
.L_x_48:
        /* <DEDUP_REMOVED lines=10> */
.L_x_51:
[----:B------:R-:W-:Y:S05]  /*2c40*/  BSYNC B1 ;  /* 0x0000000000017941 */ /* 0x000fea0003800000 */
.L_x_50:
        /* <DEDUP_REMOVED lines=10> */
.L_x_53:
[----:B------:R-:W-:Y:S05]  /*2cf0*/  BSYNC B1 ;  /* 0x0000000000017941 */ /* 0x000fea0003800000 */
.L_x_52:
        /* <DEDUP_REMOVED lines=9> */
.L_x_55:
[----:B------:R-:W-:Y:S05]  /*2d90*/  BSYNC B1 ;  /* 0x0000000000017941 */ /* 0x000fea0003800000 */
.L_x_54:
        /* <DEDUP_REMOVED lines=9> */
.L_x_57:
[----:B------:R-:W-:Y:S05]  /*2e30*/  BSYNC B1 ;  /* 0x0000000000017941 */ /* 0x000fea0003800000 */
.L_x_56:
        /* <DEDUP_REMOVED lines=10> */
.L_x_59:
[----:B------:R-:W-:Y:S05]  /*2ee0*/  BSYNC B1 ;  /* 0x0000000000017941 */ /* 0x000fea0003800000 */
.L_x_58:
        /* <DEDUP_REMOVED lines=10> */
.L_x_61:
[----:B------:R-:W-:Y:S05]  /*2f90*/  BSYNC B1 ;  /* 0x0000000000017941 */ /* 0x000fea0003800000 */
.L_x_60:
        /* <DEDUP_REMOVED lines=9> */
.L_x_63:
[----:B------:R-:W-:Y:S05]  /*3030*/  BSYNC B1 ;  /* 0x0000000000017941 */ /* 0x000fea0003800000 */
.L_x_62:
        /* <DEDUP_REMOVED lines=9> */
.L_x_65:
[----:B------:R-:W-:Y:S05]  /*30d0*/  BSYNC B1 ;  /* 0x0000000000017941 */ /* 0x000fea0003800000 */
.L_x_64:
        /* <DEDUP_REMOVED lines=10> */
.L_x_67:
[----:B------:R-:W-:Y:S05]  /*3180*/  BSYNC B1 ;  /* 0x0000000000017941 */ /* 0x000fea0003800000 */
.L_x_66:
        /* <DEDUP_REMOVED lines=10> */
.L_x_69:
[----:B------:R-:W-:Y:S05]  /*3230*/  BSYNC B1 ;  /* 0x0000000000017941 */ /* 0x000fea0003800000 */
.L_x_68:
        /* <DEDUP_REMOVED lines=9> */
.L_x_71:
[----:B------:R-:W-:Y:S05]  /*32d0*/  BSYNC B1 ;  /* 0x0000000000017941 */ /* 0x000fea0003800000 */
.L_x_70:
        /* <DEDUP_REMOVED lines=9> */
.L_x_73:
[----:B------:R-:W-:Y:S05]  /*3370*/  BSYNC B1 ;  /* 0x0000000000017941 */ /* 0x000fea0003800000 */
.L_x_72:
        /* <DEDUP_REMOVED lines=10> */
.L_x_75:
[----:B------:R-:W-:Y:S05]  /*3420*/  BSYNC B1 ;  /* 0x0000000000017941 */ /* 0x000fea0003800000 */
.L_x_74:
        /* <DEDUP_REMOVED lines=10> */
.L_x_77:
[----:B------:R-:W-:Y:S05]  /*34d0*/  BSYNC B1 ;  /* 0x0000000000017941 */ /* 0x000fea0003800000 */
.L_x_76:
        /* <DEDUP_REMOVED lines=9> */
.L_x_79:
[----:B------:R-:W-:Y:S05]  /*3570*/  BSYNC B1 ;  /* 0x0000000000017941 */ /* 0x000fea0003800000 */
.L_x_78:
        /* <DEDUP_REMOVED lines=9> */
.L_x_81:
[----:B------:R-:W-:Y:S05]  /*3610*/  BSYNC B1 ;  /* 0x0000000000017941 */ /* 0x000fea0003800000 */
.L_x_80:
        /* <DEDUP_REMOVED lines=10> */
.L_x_83:
[----:B------:R-:W-:Y:S05]  /*36c0*/  BSYNC B1 ;  /* 0x0000000000017941 */ /* 0x000fea0003800000 */
.L_x_82:
        /* <DEDUP_REMOVED lines=10> */
.L_x_85:
[----:B------:R-:W-:Y:S05]  /*3770*/  BSYNC B1 ;  /* 0x0000000000017941 */ /* 0x000fea0003800000 */
.L_x_84:
        /* <DEDUP_REMOVED lines=9> */
.L_x_87:
[----:B------:R-:W-:Y:S05]  /*3810*/  BSYNC B1 ;  /* 0x0000000000017941 */ /* 0x000fea0003800000 */
.L_x_86:
        /* <DEDUP_REMOVED lines=9> */
.L_x_89:
[----:B------:R-:W-:Y:S05]  /*38b0*/  BSYNC B1 ;  /* 0x0000000000017941 */ /* 0x000fea0003800000 */
.L_x_88:
        /* <DEDUP_REMOVED lines=10> */
.L_x_91:
[----:B------:R-:W-:Y:S05]  /*3960*/  BSYNC B1 ;  /* 0x0000000000017941 */ /* 0x000fea0003800000 */
.L_x_90:
        /* <DEDUP_REMOVED lines=10> */
.L_x_93:
[----:B------:R-:W-:Y:S05]  /*3a10*/  BSYNC B1 ;  /* 0x0000000000017941 */ /* 0x000fea0003800000 */
.L_x_92:
        /* <DEDUP_REMOVED lines=9> */
.L_x_95:
[----:B------:R-:W-:Y:S05]  /*3ab0*/  BSYNC B1 ;  /* 0x0000000000017941 */ /* 0x000fea0003800000 */
.L_x_94:
        /* <DEDUP_REMOVED lines=9> */
.L_x_97:
[----:B------:R-:W-:Y:S05]  /*3b50*/  BSYNC B1 ;  /* 0x0000000000017941 */ /* 0x000fea0003800000 */
.L_x_96:
        /* <DEDUP_REMOVED lines=10> */
.L_x_99:
[----:B------:R-:W-:Y:S05]  /*3c00*/  BSYNC B1 ;  /* 0x0000000000017941 */ /* 0x000fea0003800000 */
.L_x_98:
        /* <DEDUP_REMOVED lines=10> */
.L_x_101:
[----:B------:R-:W-:Y:S05]  /*3cb0*/  BSYNC B1 ;  /* 0x0000000000017941 */ /* 0x000fea0003800000 */
.L_x_100:
        /* <DEDUP_REMOVED lines=9> */
.L_x_103:
[----:B------:R-:W-:Y:S05]  /*3d50*/  BSYNC B1 ;  /* 0x0000000000017941 */ /* 0x000fea0003800000 */
.L_x_102:
        /* <DEDUP_REMOVED lines=9> */
.L_x_105:
[----:B------:R-:W-:Y:S05]  /*3df0*/  BSYNC B1 ;  /* 0x0000000000017941 */ /* 0x000fea0003800000 */
.L_x_104:
        /* <DEDUP_REMOVED lines=10> */
.L_x_107:
[----:B------:R-:W-:Y:S05]  /*3ea0*/  BSYNC B1 ;  /* 0x0000000000017941 */ /* 0x000fea0003800000 */
.L_x_106:
        /* <DEDUP_REMOVED lines=10> */
.L_x_109:
[----:B------:R-:W-:Y:S05]  /*3f50*/  BSYNC B1 ;  /* 0x0000000000017941 */ /* 0x000fea0003800000 */
.L_x_108:
        /* <DEDUP_REMOVED lines=9> */
.L_x_111:
[----:B------:R-:W-:Y:S05]  /*3ff0*/  BSYNC B1 ;  /* 0x0000000000017941 */ /* 0x000fea0003800000 */
.L_x_110:
        /* <DEDUP_REMOVED lines=9> */
.L_x_113:
[----:B------:R-:W-:Y:S05]  /*4090*/  BSYNC B1 ;  /* 0x0000000000017941 */ /* 0x000fea0003800000 */
.L_x_112:
        /* <DEDUP_REMOVED lines=10> */
.L_x_115:
[----:B------:R-:W-:Y:S05]  /*4140*/  BSYNC B1 ;  /* 0x0000000000017941 */ /* 0x000fea0003800000 */
.L_x_114:
        /* <DEDUP_REMOVED lines=10> */
.L_x_117:
[----:B------:R-:W-:Y:S05]  /*41f0*/  BSYNC B1 ;  /* 0x0000000000017941 */ /* 0x000fea0003800000 */
.L_x_116:
        /* <DEDUP_REMOVED lines=9> */
.L_x_119:
[----:B------:R-:W-:Y:S05]  /*4290*/  BSYNC B1 ;  /* 0x0000000000017941 */ /* 0x000fea0003800000 */
.L_x_118:
        /* <DEDUP_REMOVED lines=9> */
.L_x_121:
[----:B------:R-:W-:Y:S05]  /*4330*/  BSYNC B1 ;  /* 0x0000000000017941 */ /* 0x000fea0003800000 */
.L_x_120:
        /* <DEDUP_REMOVED lines=10> */
.L_x_123:
[----:B------:R-:W-:Y:S05]  /*43e0*/  BSYNC B1 ;  /* 0x0000000000017941 */ /* 0x000fea0003800000 */
.L_x_122:
        /* <DEDUP_REMOVED lines=10> */
.L_x_125:
[----:B------:R-:W-:Y:S05]  /*4490*/  BSYNC B1 ;  /* 0x0000000000017941 */ /* 0x000fea0003800000 */
.L_x_124:
        /* <DEDUP_REMOVED lines=9> */
.L_x_127:
[----:B------:R-:W-:Y:S05]  /*4530*/  BSYNC B1 ;  /* 0x0000000000017941 */ /* 0x000fea0003800000 */
.L_x_126:
        /* <DEDUP_REMOVED lines=9> */
.L_x_129:
[----:B------:R-:W-:Y:S05]  /*45d0*/  BSYNC B1 ;  /* 0x0000000000017941 */ /* 0x000fea0003800000 */
.L_x_128:
        /* <DEDUP_REMOVED lines=10> */
.L_x_131:
[----:B------:R-:W-:Y:S05]  /*4680*/  BSYNC B1 ;  /* 0x0000000000017941 */ /* 0x000fea0003800000 */
.L_x_130:
        /* <DEDUP_REMOVED lines=10> */
.L_x_133:
[----:B------:R-:W-:Y:S05]  /*4730*/  BSYNC B1 ;  /* 0x0000000000017941 */ /* 0x000fea0003800000 */
.L_x_132:
        /* <DEDUP_REMOVED lines=9> */
.L_x_135:
[----:B------:R-:W-:Y:S05]  /*47d0*/  BSYNC B1 ;  /* 0x0000000000017941 */ /* 0x000fea0003800000 */
.L_x_134:
        /* <DEDUP_REMOVED lines=9> */
.L_x_137:
[----:B------:R-:W-:Y:S05]  /*4870*/  BSYNC B1 ;  /* 0x0000000000017941 */ /* 0x000fea0003800000 */
.L_x_136:
        /* <DEDUP_REMOVED lines=10> */
.L_x_139:
[----:B------:R-:W-:Y:S05]  /*4920*/  BSYNC B1 ;  /* 0x0000000000017941 */ /* 0x000fea0003800000 */
.L_x_138:
        /* <DEDUP_REMOVED lines=10> */
.L_x_141:
[----:B------:R-:W-:Y:S05]  /*49d0*/  BSYNC B1 ;  /* 0x0000000000017941 */ /* 0x000fea0003800000 */
.L_x_140:
        /* <DEDUP_REMOVED lines=9> */
.L_x_143:
[----:B------:R-:W-:Y:S05]  /*4a70*/  BSYNC B1 ;  /* 0x0000000000017941 */ /* 0x000fea0003800000 */
.L_x_142:
        /* <DEDUP_REMOVED lines=9> */
.L_x_145:
[----:B------:R-:W-:Y:S05]  /*4b10*/  BSYNC B1 ;  /* 0x0000000000017941 */ /* 0x000fea0003800000 */
.L_x_144:
        /* <DEDUP_REMOVED lines=10> */
.L_x_147:
[----:B------:R-:W-:Y:S05]  /*4bc0*/  BSYNC B1 ;  /* 0x0000000000017941 */ /* 0x000fea0003800000 */
.L_x_146:
        /* <DEDUP_REMOVED lines=10> */
.L_x_149:
[----:B------:R-:W-:Y:S05]  /*4c70*/  BSYNC B1 ;  /* 0x0000000000017941 */ /* 0x000fea0003800000 */
.L_x_148:
        /* <DEDUP_REMOVED lines=9> */
.L_x_151:
[----:B------:R-:W-:Y:S05]  /*4d10*/  BSYNC B1 ;  /* 0x0000000000017941 */ /* 0x000fea0003800000 */
.L_x_150:
        /* <DEDUP_REMOVED lines=9> */
.L_x_153:
[----:B------:R-:W-:Y:S05]  /*4db0*/  BSYNC B1 ;  /* 0x0000000000017941 */ /* 0x000fea0003800000 */
.L_x_152:
        /* <DEDUP_REMOVED lines=10> */
.L_x_155:
[----:B------:R-:W-:Y:S05]  /*4e60*/  BSYNC B1 ;  /* 0x0000000000017941 */ /* 0x000fea0003800000 */
.L_x_154:
        /* <DEDUP_REMOVED lines=10> */
.L_x_157:
[----:B------:R-:W-:Y:S05]  /*4f10*/  BSYNC B1 ;  /* 0x0000000000017941 */ /* 0x000fea0003800000 */
.L_x_156:
        /* <DEDUP_REMOVED lines=9> */
.L_x_159:
[----:B------:R-:W-:Y:S05]  /*4fb0*/  BSYNC B1 ;  /* 0x0000000000017941 */ /* 0x000fea0003800000 */
.L_x_158:
        /* <DEDUP_REMOVED lines=9> */
.L_x_161:
[----:B------:R-:W-:Y:S05]  /*5050*/  BSYNC B1 ;  /* 0x0000000000017941 */ /* 0x000fea0003800000 */
.L_x_160:
        /* <DEDUP_REMOVED lines=10> */
.L_x_163:
[----:B------:R-:W-:Y:S05]  /*5100*/  BSYNC B1 ;  /* 0x0000000000017941 */ /* 0x000fea0003800000 */
.L_x_162:
        /* <DEDUP_REMOVED lines=10> */
.L_x_165:
[----:B------:R-:W-:Y:S05]  /*51b0*/  BSYNC B1 ;  /* 0x0000000000017941 */ /* 0x000fea0003800000 */
.L_x_164:
        /* <DEDUP_REMOVED lines=9> */
.L_x_167:
[----:B------:R-:W-:Y:S05]  /*5250*/  BSYNC B1 ;  /* 0x0000000000017941 */ /* 0x000fea0003800000 */
.L_x_166:
        /* <DEDUP_REMOVED lines=9> */
.L_x_169:
[----:B------:R-:W-:Y:S05]  /*52f0*/  BSYNC B1 ;  /* 0x0000000000017941 */ /* 0x000fea0003800000 */
.L_x_168:
        /* <DEDUP_REMOVED lines=10> */
.L_x_171:
[----:B------:R-:W-:Y:S05]  /*53a0*/  BSYNC B1 ;  /* 0x0000000000017941 */ /* 0x000fea0003800000 */
.L_x_170:
        /* <DEDUP_REMOVED lines=10> */
.L_x_173:
[----:B------:R-:W-:Y:S05]  /*5450*/  BSYNC B1 ;  /* 0x0000000000017941 */ /* 0x000fea0003800000 */
.L_x_172:
        /* <DEDUP_REMOVED lines=9> */
.L_x_175:
[----:B------:R-:W-:Y:S05]  /*54f0*/  BSYNC B1 ;  /* 0x0000000000017941 */ /* 0x000fea0003800000 */
.L_x_174:
        /* <DEDUP_REMOVED lines=9> */
.L_x_177:
[----:B------:R-:W-:Y:S05]  /*5590*/  BSYNC B1 ;  /* 0x0000000000017941 */ /* 0x000fea0003800000 */
.L_x_176:
        /* <DEDUP_REMOVED lines=10> */
.L_x_179:
[----:B------:R-:W-:Y:S05]  /*5640*/  BSYNC B1 ;  /* 0x0000000000017941 */ /* 0x000fea0003800000 */
.L_x_178:
        /* <DEDUP_REMOVED lines=10> */
.L_x_181:
[----:B------:R-:W-:Y:S05]  /*56f0*/  BSYNC B1 ;  /* 0x0000000000017941 */ /* 0x000fea0003800000 */
.L_x_180:
        /* <DEDUP_REMOVED lines=9> */
.L_x_183:
[----:B------:R-:W-:Y:S05]  /*5790*/  BSYNC B1 ;  /* 0x0000000000017941 */ /* 0x000fea0003800000 */
.L_x_182:
        /* <DEDUP_REMOVED lines=9> */
.L_x_185:
[----:B------:R-:W-:Y:S05]  /*5830*/  BSYNC B1 ;  /* 0x0000000000017941 */ /* 0x000fea0003800000 */
.L_x_184:
        /* <DEDUP_REMOVED lines=10> */
.L_x_187:
[----:B------:R-:W-:Y:S05]  /*58e0*/  BSYNC B1 ;  /* 0x0000000000017941 */ /* 0x000fea0003800000 */
.L_x_186:
        /* <DEDUP_REMOVED lines=10> */
.L_x_189:
[----:B------:R-:W-:Y:S05]  /*5990*/  BSYNC B1 ;  /* 0x0000000000017941 */ /* 0x000fea0003800000 */
.L_x_188:
        /* <DEDUP_REMOVED lines=9> */
.L_x_191:
[----:B------:R-:W-:Y:S05]  /*5a30*/  BSYNC B1 ;  /* 0x0000000000017941 */ /* 0x000fea0003800000 */
.L_x_190:
        /* <DEDUP_REMOVED lines=9> */
.L_x_193:
[----:B------:R-:W-:Y:S05]  /*5ad0*/  BSYNC B1 ;  /* 0x0000000000017941 */ /* 0x000fea0003800000 */
.L_x_192:
        /* <DEDUP_REMOVED lines=10> */
.L_x_195:
[----:B------:R-:W-:Y:S05]  /*5b80*/  BSYNC B1 ;  /* 0x0000000000017941 */ /* 0x000fea0003800000 */
.L_x_194:
        /* <DEDUP_REMOVED lines=10> */
.L_x_197:
[----:B------:R-:W-:Y:S05]  /*5c30*/  BSYNC B1 ;  /* 0x0000000000017941 */ /* 0x000fea0003800000 */
.L_x_196:
        /* <DEDUP_REMOVED lines=9> */
.L_x_199:
[----:B------:R-:W-:Y:S05]  /*5cd0*/  BSYNC B1 ;  /* 0x0000000000017941 */ /* 0x000fea0003800000 */
.L_x_198:
        /* <DEDUP_REMOVED lines=9> */
.L_x_201:
[----:B------:R-:W-:Y:S05]  /*5d70*/  BSYNC B1 ;  /* 0x0000000000017941 */ /* 0x000fea0003800000 */
.L_x_200:
        /* <DEDUP_REMOVED lines=10> */
.L_x_203:
[----:B------:R-:W-:Y:S05]  /*5e20*/  BSYNC B1 ;  /* 0x0000000000017941 */ /* 0x000fea0003800000 */
.L_x_202:
        /* <DEDUP_REMOVED lines=10> */
.L_x_205:
[----:B------:R-:W-:Y:S05]  /*5ed0*/  BSYNC B1 ;  /* 0x0000000000017941 */ /* 0x000fea0003800000 */
.L_x_204:
        /* <DEDUP_REMOVED lines=9> */
.L_x_207:
[----:B------:R-:W-:Y:S05]  /*5f70*/  BSYNC B1 ;  /* 0x0000000000017941 */ /* 0x000fea0003800000 */
.L_x_206:
        /* <DEDUP_REMOVED lines=9> */
.L_x_209:
[----:B------:R-:W-:Y:S05]  /*6010*/  BSYNC B1 ;  /* 0x0000000000017941 */ /* 0x000fea0003800000 */
.L_x_208:
        /* <DEDUP_REMOVED lines=10> */
.L_x_211:
[----:B------:R-:W-:Y:S05]  /*60c0*/  BSYNC B1 ;  /* 0x0000000000017941 */ /* 0x000fea0003800000 */
.L_x_210:
        /* <DEDUP_REMOVED lines=10> */
.L_x_213:
[----:B------:R-:W-:Y:S05]  /*6170*/  BSYNC B1 ;  /* 0x0000000000017941 */ /* 0x000fea0003800000 */
.L_x_212:
        /* <DEDUP_REMOVED lines=9> */
.L_x_215:
[----:B------:R-:W-:Y:S05]  /*6210*/  BSYNC B1 ;  /* 0x0000000000017941 */ /* 0x000fea0003800000 */
.L_x_214:
        /* <DEDUP_REMOVED lines=9> */
.L_x_217:
[----:B------:R-:W-:Y:S05]  /*62b0*/  BSYNC B1 ;  /* 0x0000000000017941 */ /* 0x000fea0003800000 */
.L_x_216:
        /* <DEDUP_REMOVED lines=10> */
.L_x_219:
[----:B------:R-:W-:Y:S05]  /*6360*/  BSYNC B1 ;  /* 0x0000000000017941 */ /* 0x000fea0003800000 */
.L_x_218:
        /* <DEDUP_REMOVED lines=10> */
.L_x_221:
[----:B------:R-:W-:Y:S05]  /*6410*/  BSYNC B1 ;  /* 0x0000000000017941 */ /* 0x000fea0003800000 */
.L_x_220:
        /* <DEDUP_REMOVED lines=9> */
.L_x_223:
[----:B------:R-:W-:Y:S05]  /*64b0*/  BSYNC B1 ;  /* 0x0000000000017941 */ /* 0x000fea0003800000 */
.L_x_222:
        /* <DEDUP_REMOVED lines=9> */
.L_x_225:
[----:B------:R-:W-:Y:S05]  /*6550*/  BSYNC B1 ;  /* 0x0000000000017941 */ /* 0x000fea0003800000 */
.L_x_224:
        /* <DEDUP_REMOVED lines=10> */
.L_x_227:
[----:B------:R-:W-:Y:S05]  /*6600*/  BSYNC B1 ;  /* 0x0000000000017941 */ /* 0x000fea0003800000 */
.L_x_226:
        /* <DEDUP_REMOVED lines=10> */
.L_x_229:
[----:B------:R-:W-:Y:S05]  /*66b0*/  BSYNC B1 ;  /* 0x0000000000017941 */ /* 0x000fea0003800000 */
.L_x_228:
        /* <DEDUP_REMOVED lines=9> */
.L_x_231:
[----:B------:R-:W-:Y:S05]  /*6750*/  BSYNC B1 ;  /* 0x0000000000017941 */ /* 0x000fea0003800000 */
.L_x_230:
        /* <DEDUP_REMOVED lines=9> */
.L_x_233:
[----:B------:R-:W-:Y:S05]  /*67f0*/  BSYNC B1 ;  /* 0x0000000000017941 */ /* 0x000fea0003800000 */
.L_x_232:
        /* <DEDUP_REMOVED lines=10> */
.L_x_235:
[----:B------:R-:W-:Y:S05]  /*68a0*/  BSYNC B1 ;  /* 0x0000000000017941 */ /* 0x000fea0003800000 */
.L_x_234:
        /* <DEDUP_REMOVED lines=10> */
.L_x_237:
[----:B------:R-:W-:Y:S05]  /*6950*/  BSYNC B1 ;  /* 0x0000000000017941 */ /* 0x000fea0003800000 */
.L_x_236:
        /* <DEDUP_REMOVED lines=9> */
.L_x_239:
[----:B------:R-:W-:Y:S05]  /*69f0*/  BSYNC B1 ;  /* 0x0000000000017941 */ /* 0x000fea0003800000 */
.L_x_238:
        /* <DEDUP_REMOVED lines=9> */
.L_x_241:
[----:B------:R-:W-:Y:S05]  /*6a90*/  BSYNC B1 ;  /* 0x0000000000017941 */ /* 0x000fea0003800000 */
.L_x_240:
        /* <DEDUP_REMOVED lines=10> */
.L_x_243:
[----:B------:R-:W-:Y:S05]  /*6b40*/  BSYNC B1 ;  /* 0x0000000000017941 */ /* 0x000fea0003800000 */
.L_x_242:
        /* <DEDUP_REMOVED lines=10> */
.L_x_245:
[----:B------:R-:W-:Y:S05]  /*6bf0*/  BSYNC B1 ;  /* 0x0000000000017941 */ /* 0x000fea0003800000 */
.L_x_244:
        /* <DEDUP_REMOVED lines=9> */
.L_x_247:
[----:B------:R-:W-:Y:S05]  /*6c90*/  BSYNC B1 ;  /* 0x0000000000017941 */ /* 0x000fea0003800000 */
.L_x_246:
        /* <DEDUP_REMOVED lines=9> */
.L_x_249:
[----:B------:R-:W-:Y:S05]  /*6d30*/  BSYNC B1 ;  /* 0x0000000000017941 */ /* 0x000fea0003800000 */
.L_x_248:
        /* <DEDUP_REMOVED lines=10> */
.L_x_251:
[----:B------:R-:W-:Y:S05]  /*6de0*/  BSYNC B1 ;  /* 0x0000000000017941 */ /* 0x000fea0003800000 */
.L_x_250:
        /* <DEDUP_REMOVED lines=10> */
.L_x_253:
[----:B------:R-:W-:Y:S05]  /*6e90*/  BSYNC B1 ;  /* 0x0000000000017941 */ /* 0x000fea0003800000 */
.L_x_252:
        /* <DEDUP_REMOVED lines=9> */
.L_x_255:
[----:B------:R-:W-:Y:S05]  /*6f30*/  BSYNC B1 ;  /* 0x0000000000017941 */ /* 0x000fea0003800000 */
.L_x_254:
        /* <DEDUP_REMOVED lines=9> */
.L_x_257:
[----:B------:R-:W-:Y:S05]  /*6fd0*/  BSYNC B1 ;  /* 0x0000000000017941 */ /* 0x000fea0003800000 */
.L_x_256:
        /* <DEDUP_REMOVED lines=10> */
.L_x_259:
[----:B------:R-:W-:Y:S05]  /*7080*/  BSYNC B1 ;  /* 0x0000000000017941 */ /* 0x000fea0003800000 */
.L_x_258:
        /* <DEDUP_REMOVED lines=10> */
.L_x_261:
[----:B------:R-:W-:Y:S05]  /*7130*/  BSYNC B1 ;  /* 0x0000000000017941 */ /* 0x000fea0003800000 */
.L_x_260:
        /* <DEDUP_REMOVED lines=9> */
.L_x_263:
[----:B------:R-:W-:Y:S05]  /*71d0*/  BSYNC B1 ;  /* 0x0000000000017941 */ /* 0x000fea0003800000 */
.L_x_262:
        /* <DEDUP_REMOVED lines=9> */
.L_x_265:
[----:B------:R-:W-:Y:S05]  /*7270*/  BSYNC B1 ;  /* 0x0000000000017941 */ /* 0x000fea0003800000 */
.L_x_264:
        /* <DEDUP_REMOVED lines=10> */
.L_x_267:
[----:B------:R-:W-:Y:S05]  /*7320*/  BSYNC B1 ;  /* 0x0000000000017941 */ /* 0x000fea0003800000 */
.L_x_266:
        /* <DEDUP_REMOVED lines=10> */
.L_x_269:
[----:B------:R-:W-:Y:S05]  /*73d0*/  BSYNC B1 ;  /* 0x0000000000017941 */ /* 0x000fea0003800000 */
.L_x_268:
        /* <DEDUP_REMOVED lines=9> */
.L_x_271:
[----:B------:R-:W-:Y:S05]  /*7470*/  BSYNC B1 ;  /* 0x0000000000017941 */ /* 0x000fea0003800000 */
.L_x_270:
        /* <DEDUP_REMOVED lines=9> */
.L_x_273:
[----:B------:R-:W-:Y:S05]  /*7510*/  BSYNC B1 ;  /* 0x0000000000017941 */ /* 0x000fea0003800000 */
.L_x_272:
        /* <DEDUP_REMOVED lines=10> */
.L_x_275:
[----:B------:R-:W-:Y:S05]  /*75c0*/  BSYNC B1 ;  /* 0x0000000000017941 */ /* 0x000fea0003800000 */
.L_x_274:
        /* <DEDUP_REMOVED lines=10> */
.L_x_277:
[----:B------:R-:W-:Y:S05]  /*7670*/  BSYNC B1 ;  /* 0x0000000000017941 */ /* 0x000fea0003800000 */
.L_x_276:
[----:B01---5:R-:W-:Y:S01]  /*7680*/  LOP3.LUT R6, R152, 0xffffe000, RZ, 0xc0, !PT ;  /* 0xffffe00098067812 */ /* 0x023fe200078ec0ff */
        /* <DEDUP_REMOVED lines=8> */
.L_x_279:
[----:B------:R-:W-:Y:S05]  /*7710*/  BSYNC B1 ;  /* 0x0000000000017941 */ /* 0x000fea0003800000 */
.L_x_278:
[----:B0-2--5:R-:W-:Y:S01]  /*7720*/  LOP3.LUT R4, R152, 0xffffe000, RZ, 0xc0, !PT ;  /* 0xffffe00098047812 */ /* 0x025fe200078ec0ff */
[----:B------:R-:W-:Y:S01]  /*7730*/  @P1 IMAD.MOV.U32 R5, RZ, RZ, R11 ;  /* 0x000000ffff051224 */ /* 0x000fe200078e000b */
[----:B------:R-:W-:Y:S01]  /*7740*/  ISETP.GT.AND P0, PT, R0, 0x8, P0 ;  /* 0x000000080000780c */ /* 0x000fe20000704270 */
[----:B------:R-:W-:Y:S02]  /*7750*/  BSSY B1, `(.L_x_280) ;  /* 0x0000008000017945 */ /* 0x000fe40003800000 */
[----:B------:R-:W-:Y:S01]  /*7760*/  FMUL R3, R4, R155 ;  /* 0x0000009b04037220 */ /* 0x000fe20000400000 */
[----:B------:R-:W-:-:S03]  /*7770*/  @P1 IMAD.MOV.U32 R4, RZ, RZ, R10 ;  /* 0x000000ffff041224 */ /* 0x000fc600078e000a */
[----:B------:R-:W-:-:S05]  /*7780*/  FFMA R3, R150, R154, R3 ;  /* 0x0000009a96037223 */ /* 0x000fca0000000003 */
[----:B------:R-:W-:-:S05]  /*7790*/  F2FP.TF32.F32.PACK_B R3, R3 ;  /* 0x00000003ff03723e */ /* 0x000fca00024050ff */
[----:B------:R0:W-:Y:S01]  /*77a0*/  @P1 STG.E desc[UR36][R4.64+0x3e0], R3 ;  /* 0x0003e00304001986 */ /* 0x0001e2000c101924 */
[----:B------:R-:W-:Y:S05]  /*77b0*/  @!P0 BRA `(.L_x_281) ;  /* 0x0000000000048947 */ /* 0x000fea0003800000 */
[----:B------:R2:W5:Y:S02]  /*77c0*/  LDG.E.LTC128B R152, desc[UR36][R8.64+0x3e4] ;  /* 0x0003e42408987981 */ /* 0x000564000c1e1920 */
.L_x_281:
[----:B------:R-:W-:Y:S05]  /*77d0*/  BSYNC B1 ;  /* 0x0000000000017941 */ /* 0x000fea0003800000 */
.L_x_280:
[----:B------:R-:W-:Y:S05]  /*77e0*/  @!P0 BRA `(.L_x_282) ;  /* 0x0000002400308947 */ /* 0x000fea0003800000 */
[----:B-----5:R-:W-:-:S05]  /*77f0*/  LOP3.LUT R152, R152, 0xffffe000, RZ, 0xc0, !PT ;  /* 0xffffe00098987812 */ /* 0x020fca00078ec0ff */
[----:B------:R-:W-:-:S04]  /*7800*/  FMUL R152, R152, R155 ;  /* 0x0000009b98987220 */ /* 0x000fc80000400000 */
[----:B------:R-:W-:-:S05]  /*7810*/  FFMA R151, R151, R154, R152 ;  /* 0x0000009a97977223 */ /* 0x000fca0000000098 */
[----:B------:R-:W-:-:S05]  /*7820*/  F2FP.TF32.F32.PACK_B R151, R151 ;  /* 0x00000097ff97723e */ /* 0x000fca00024050ff */
[----:B------:R0:W-:Y:S01]  /*7830*/  STG.E desc[UR36][R10.64+0x3e4], R151 ;  /* 0x0003e4970a007986 */ /* 0x0001e2000c101924 */
[----:B------:R-:W-:Y:S05]  /*7840*/  BRA `(.L_x_282) ;  /* 0x0000002400187947 */ /* 0x000fea0003800000 */
.L_x_29:
[----:B------:R-:W-:Y:S01]  /*7850*/  ISETP.GT.AND P3, PT, R3, 0x1, PT ;  /* 0x000000010300780c */ /* 0x000fe20003f64270 */
[----:B------:R-:W-:Y:S01]  /*7860*/  ULDC.64 UR4, c[0x0][0x5c0] ;  /* 0x0001700000047ab9 */ /* 0x000fe20000000a00 */
[-C--:B------:R-:W-:Y:S01]  /*7870*/  FMUL R9, R24, R154.reuse ;  /* 0x0000009a18097220 */ /* 0x080fe20000400000 */
[----:B------:R-:W-:Y:S01]  /*7880*/  LEA R4, P4, R162, UR4, 0x2 ;  /* 0x00000004a2047c11 */ /* 0x000fe2000f8810ff */
[-C--:B------:R-:W-:Y:S01]  /*7890*/  FMUL R25, R25, R154.reuse ;  /* 0x0000009a19197220 */ /* 0x080fe20000400000 */
[----:B------:R-:W-:Y:S01]  /*78a0*/  ISETP.GT.AND P0, PT, R0, RZ, P3 ;  /* 0x000000ff0000720c */ /* 0x000fe20001f04270 */
[-C--:B------:R-:W-:Y:S01]  /*78b0*/  FMUL R27, R27, R154.reuse ;  /* 0x0000009a1b1b7220 */ /* 0x080fe20000400000 */
[----:B------:R-:W-:Y:S01]  /*78c0*/  LEA.HI.X R5, R162, UR5, R171, 0x2, P4 ;  /* 0x00000005a2057c11 */ /* 0x000fe2000a0f14ab */
[-C--:B------:R-:W-:Y:S01]  /*78d0*/  FMUL R29, R29, R154.reuse ;  /* 0x0000009a1d1d7220 */ /* 0x080fe20000400000 */
[----:B------:R-:W-:Y:S01]  /*78e0*/  F2FP.TF32.F32.PACK_B R9, R9 ;  /* 0x00000009ff09723e */ /* 0x000fe200024050ff */
[-C--:B------:R-:W-:Y:S01]  /*78f0*/  FMUL R31, R31, R154.reuse ;  /* 0x0000009a1f1f7220 */ /* 0x080fe20000400000 */
[----:B------:R-:W-:Y:S01]  /*7900*/  F2FP.TF32.F32.PACK_B R25, R25 ;  /* 0x00000019ff19723e */ /* 0x000fe200024050ff */
[----:B------:R-:W-:Y:S01]  /*7910*/  FMUL R13, R32, R154 ;  /* 0x0000009a200d7220 */ /* 0x000fe20000400000 */
[C---:B------:R-:W-:Y:S01]  /*7920*/  SHF.L.U64.HI R7, R10.reuse, 0x5, R11 ;  /* 0x000000050a077819 */ /* 0x040fe2000001020b */
[----:B------:R0:W-:Y:S01]  /*7930*/  @P2 STG.E desc[UR36][R4.64], R9 ;  /* 0x0000000904002986 */ /* 0x0001e2000c101924 */
[----:B------:R-:W-:Y:S01]  /*7940*/  LEA R6, P4, R10, R4, 0x5 ;  /* 0x000000040a067211 */ /* 0x000fe200078828ff */
[-C--:B------:R-:W-:Y:S01]  /*7950*/  FMUL R11, R26, R154.reuse ;  /* 0x0000009a1a0b7220 */ /* 0x080fe20000400000 */
[C---:B------:R-:W-:Y:S01]  /*7960*/  ISETP.GT.AND P1, PT, R0.reuse, 0x8, P1 ;  /* 0x000000080000780c */ /* 0x040fe20000f24270 */
[----:B------:R-:W-:Y:S01]  /*7970*/  @P0 STG.E desc[UR36][R4.64+0x4], R25 ;  /* 0x0000041904000986 */ /* 0x000fe2000c101924 */
[----:B------:R-:W-:Y:S01]  /*7980*/  ISETP.GT.AND P2, PT, R3, 0x8, PT ;  /* 0x000000080300780c */ /* 0x000fe20003f44270 */
[----:B------:R-:W-:Y:S01]  /*7990*/  IMAD.X R7, R7, 0x1, R5, P4 ;  /* 0x0000000107077824 */ /* 0x000fe200020e0605 */
[C---:B------:R-:W-:Y:S01]  /*79a0*/  ISETP.GT.AND P3, PT, R0.reuse, 0x8, P3 ;  /* 0x000000080000780c */ /* 0x040fe20001f64270 */
[-C--:B------:R-:W-:Y:S01]  /*79b0*/  FMUL R33, R33, R154.reuse ;  /* 0x0000009a21217220 */ /* 0x080fe20000400000 */
[----:B------:R-:W-:Y:S01]  /*79c0*/  ISETP.GT.AND P0, PT, R3, 0x9, PT ;  /* 0x000000090300780c */ /* 0x000fe20003f04270 */
[-C--:B------:R-:W-:Y:S01]  /*79d0*/  FMUL R35, R35, R154.reuse ;  /* 0x0000009a23237220 */ /* 0x080fe20000400000 */
[----:B------:R-:W-:Y:S01]  /*79e0*/  ISETP.GT.AND P5, PT, R0, RZ, P2 ;  /* 0x000000ff0000720c */ /* 0x000fe200017a4270 */
[-C--:B0-----:R-:W-:Y:S01]  /*79f0*/  FMUL R9, R28, R154.reuse ;  /* 0x0000009a1c097220 */ /* 0x081fe20000400000 */
[C---:B------:R-:W-:Y:S01]  /*7a00*/  ISETP.GT.AND P4, PT, R0.reuse, RZ, P0 ;  /* 0x000000ff0000720c */ /* 0x040fe20000784270 */
[-C--:B------:R-:W-:Y:S01]  /*7a10*/  FMUL R37, R37, R154.reuse ;  /* 0x0000009a25257220 */ /* 0x080fe20000400000 */
[----:B------:R-:W-:Y:S01]  /*7a20*/  F2FP.TF32.F32.PACK_B R11, R11 ;  /* 0x0000000bff0b723e */ /* 0x000fe200024050ff */
[-C--:B------:R-:W-:Y:S01]  /*7a30*/  FMUL R39, R39, R154.reuse ;  /* 0x0000009a27277220 */ /* 0x080fe20000400000 */
[----:B------:R-:W-:Y:S01]  /*7a40*/  F2FP.TF32.F32.PACK_B R27, R27 ;  /* 0x0000001bff1b723e */ /* 0x000fe200024050ff */
[-C--:B------:R-:W-:Y:S01]  /*7a50*/  FMUL R41, R41, R154.reuse ;  /* 0x0000009a29297220 */ /* 0x080fe20000400000 */
[----:B------:R-:W-:Y:S01]  /*7a60*/  F2FP.TF32.F32.PACK_B R9, R9 ;  /* 0x00000009ff09723e */ /* 0x000fe200024050ff */
[----:B------:R0:W-:Y:S01]  /*7a70*/  @P1 STG.E desc[UR36][R6.64], R11 ;  /* 0x0000000b06001986 */ /* 0x0001e2000c101924 */
[----:B------:R-:W-:Y:S01]  /*7a80*/  F2FP.TF32.F32.PACK_B R29, R29 ;  /* 0x0000001dff1d723e */ /* 0x000fe200024050ff */
[-C--:B------:R-:W-:Y:S01]  /*7a90*/  FMUL R43, R43, R154.reuse ;  /* 0x0000009a2b2b7220 */ /* 0x080fe20000400000 */
[C---:B------:R-:W-:Y:S01]  /*7aa0*/  ISETP.GT.AND P1, PT, R3.reuse, 0x10, PT ;  /* 0x000000100300780c */ /* 0x040fe20003f24270 */
[----:B------:R-:W-:Y:S01]  /*7ab0*/  @P3 STG.E desc[UR36][R6.64+0x4], R27 ;  /* 0x0000041b06003986 */ /* 0x000fe2000c101924 */
[----:B------:R-:W-:Y:S01]  /*7ac0*/  ISETP.GT.AND P3, PT, R3, 0x11, PT ;  /* 0x000000110300780c */ /* 0x000fe20003f64270 */
[-C--:B------:R-:W-:Y:S01]  /*7ad0*/  FMUL R45, R45, R154.reuse ;  /* 0x0000009a2d2d7220 */ /* 0x080fe20000400000 */
[C---:B------:R-:W-:Y:S01]  /*7ae0*/  ISETP.GT.AND P2, PT, R0.reuse, 0x8, P2 ;  /* 0x000000080000780c */ /* 0x040fe20001744270 */
[----:B------:R1:W-:Y:S01]  /*7af0*/  @P5 STG.E desc[UR36][R4.64+0x20], R9 ;  /* 0x0000200904005986 */ /* 0x0003e2000c101924 */
[C---:B------:R-:W-:Y:S01]  /*7b00*/  ISETP.GT.AND P0, PT, R0.reuse, 0x8, P0 ;  /* 0x000000080000780c */ /* 0x040fe20000704270 */
[-C--:B------:R-:W-:Y:S01]  /*7b10*/  FMUL R47, R47, R154.reuse ;  /* 0x0000009a2f2f7220 */ /* 0x080fe20000400000 */
[----:B------:R-:W-:Y:S01]  /*7b20*/  ISETP.GT.AND P5, PT, R0, RZ, P1 ;  /* 0x000000ff0000720c */ /* 0x000fe20000fa4270 */
[----:B------:R-:W-:Y:S01]  /*7b30*/  @P4 STG.E desc[UR36][R4.64+0x24], R29 ;  /* 0x0000241d04004986 */ /* 0x000fe2000c101924 */
[-C--:B0-----:R-:W-:Y:S01]  /*7b40*/  FMUL R11, R30, R154.reuse ;  /* 0x0000009a1e0b7220 */ /* 0x081fe20000400000 */
[----:B------:R-:W-:Y:S01]  /*7b50*/  ISETP.GT.AND P4, PT, R0, RZ, P3 ;  /* 0x000000ff0000720c */ /* 0x000fe20001f84270 */
[-C--:B------:R-:W-:Y:S01]  /*7b60*/  FMUL R49, R49, R154.reuse ;  /* 0x0000009a31317220 */ /* 0x080fe20000400000 */
[----:B------:R-:W-:Y:S01]  /*7b70*/  F2FP.TF32.F32.PACK_B R31, R31 ;  /* 0x0000001fff1f723e */ /* 0x000fe200024050ff */
[-C--:B------:R-:W-:Y:S01]  /*7b80*/  FMUL R51, R51, R154.reuse ;  /* 0x0000009a33337220 */ /* 0x080fe20000400000 */
[----:B------:R-:W-:Y:S01]  /*7b90*/  F2FP.TF32.F32.PACK_B R11, R11 ;  /* 0x0000000bff0b723e */ /* 0x000fe200024050ff */
[-C--:B------:R-:W-:Y:S01]  /*7ba0*/  FMUL R53, R53, R154.reuse ;  /* 0x0000009a35357220 */ /* 0x080fe20000400000 */
[----:B------:R-:W-:Y:S01]  /*7bb0*/  F2FP.TF32.F32.PACK_B R13, R13 ;  /* 0x0000000dff0d723e */ /* 0x000fe200024050ff */
[-C--:B-1----:R-:W-:Y:S01]  /*7bc0*/  FMUL R9, R34, R154.reuse ;  /* 0x0000009a22097220 */ /* 0x082fe20000400000 */
[----:B------:R-:W-:Y:S01]  /*7bd0*/  F2FP.TF32.F32.PACK_B R33, R33 ;  /* 0x00000021ff21723e */ /* 0x000fe200024050ff */
[----:B------:R0:W-:Y:S01]  /*7be0*/  @P2 STG.E desc[UR36][R6.64+0x20], R11 ;  /* 0x0000200b06002986 */ /* 0x0001e2000c101924 */
[C---:B------:R-:W-:Y:S01]  /*7bf0*/  ISETP.GT.AND P1, PT, R0.reuse, 0x8, P1 ;  /* 0x000000080000780c */ /* 0x040fe20000f24270 */
[-C--:B------:R-:W-:Y:S01]  /*7c00*/  FMUL R55, R55, R154.reuse ;  /* 0x0000009a37377220 */ /* 0x080fe20000400000 */
[C---:B------:R-:W-:Y:S01]  /*7c10*/  ISETP.GT.AND P2, PT, R3.reuse, 0x19, PT ;  /* 0x000000190300780c */ /* 0x040fe20003f44270 */
[----:B------:R-:W-:Y:S01]  /*7c20*/  @P0 STG.E desc[UR36][R6.64+0x24], R31 ;  /* 0x0000241f06000986 */ /* 0x000fe2000c101924 */
[----:B------:R-:W-:Y:S01]  /*7c30*/  ISETP.GT.AND P0, PT, R3, 0x18, PT ;  /* 0x000000180300780c */ /* 0x000fe20003f04270 */
[-C--:B------:R-:W-:Y:S01]  /*7c40*/  FMUL R57, R57, R154.reuse ;  /* 0x0000009a39397220 */ /* 0x080fe20000400000 */
[----:B------:R-:W-:Y:S01]  /*7c50*/  F2FP.TF32.F32.PACK_B R9, R9 ;  /* 0x00000009ff09723e */ /* 0x000fe200024050ff */
[----:B------:R1:W-:Y:S01]  /*7c60*/  @P5 STG.E desc[UR36][R4.64+0x40], R13 ;  /* 0x0000400d04005986 */ /* 0x0003e2000c101924 */
[C---:B------:R-:W-:Y:S01]  /*7c70*/  ISETP.GT.AND P5, PT, R0.reuse, RZ, P0 ;  /* 0x000000ff0000720c */ /* 0x040fe200007a4270 */
[-C--:B------:R-:W-:Y:S01]  /*7c80*/  FMUL R59, R59, R154.reuse ;  /* 0x0000009a3b3b7220 */ /* 0x080fe20000400000 */
[----:B------:R-:W-:Y:S01]  /*7c90*/  F2FP.TF32.F32.PACK_B R35, R35 ;  /* 0x00000023ff23723e */ /* 0x000fe200024050ff */
[----:B------:R-:W-:Y:S01]  /*7ca0*/  @P4 STG.E desc[UR36][R4.64+0x44], R33 ;  /* 0x0000442104004986 */ /* 0x000fe2000c101924 */
[----:B------:R-:W-:Y:S01]  /*7cb0*/  ISETP.GT.AND P4, PT, R0, 0x8, P3 ;  /* 0x000000080000780c */ /* 0x000fe20001f84270 */
[-C--:B0-----:R-:W-:Y:S01]  /*7cc0*/  FMUL R11, R36, R154.reuse ;  /* 0x0000009a240b7220 */ /* 0x081fe20000400000 */
[----:B------:R-:W-:Y:S01]  /*7cd0*/  ISETP.GT.AND P3, PT, R0, RZ, P2 ;  /* 0x000000ff0000720c */ /* 0x000fe20001764270 */
[----:B------:R0:W-:Y:S01]  /*7ce0*/  @P1 STG.E desc[UR36][R6.64+0x40], R9 ;  /* 0x0000400906001986 */ /* 0x0001e2000c101924 */
[----:B------:R-:W-:Y:S01]  /*7cf0*/  F2FP.TF32.F32.PACK_B R37, R37 ;  /* 0x00000025ff25723e */ /* 0x000fe200024050ff */
[-C--:B------:R-:W-:Y:S01]  /*7d00*/  FMUL R61, R61, R154.reuse ;  /* 0x0000009a3d3d7220 */ /* 0x080fe20000400000 */
[----:B------:R-:W-:Y:S01]  /*7d10*/  F2FP.TF32.F32.PACK_B R11, R11 ;  /* 0x0000000bff0b723e */ /* 0x000fe200024050ff */
[-C--:B-1----:R-:W-:Y:S01]  /*7d20*/  FMUL R13, R40, R154.reuse ;  /* 0x0000009a280d7220 */ /* 0x082fe20000400000 */
[----:B------:R-:W-:Y:S01]  /*7d30*/  ISETP.GT.AND P1, PT, R3, 0x20, PT ;  /* 0x000000200300780c */ /* 0x000fe20003f24270 */
[-C--:B------:R-:W-:Y:S01]  /*7d40*/  FMUL R63, R63, R154.reuse ;  /* 0x0000009a3f3f7220 */ /* 0x080fe20000400000 */
[C---:B------:R-:W-:Y:S01]  /*7d50*/  ISETP.GT.AND P0, PT, R0.reuse, 0x8, P0 ;  /* 0x000000080000780c */ /* 0x040fe20000704270 */
[-C--:B------:R-:W-:Y:S01]  /*7d60*/  FMUL R65, R65, R154.reuse ;  /* 0x0000009a41417220 */ /* 0x080fe20000400000 */
[----:B------:R-:W-:Y:S01]  /*7d70*/  F2FP.TF32.F32.PACK_B R39, R39 ;  /* 0x00000027ff27723e */ /* 0x000fe200024050ff */
[----:B------:R-:W-:Y:S01]  /*7d80*/  @P4 STG.E desc[UR36][R6.64+0x44], R35 ;  /* 0x0000442306004986 */ /* 0x000fe2000c101924 */
[----:B------:R-:W-:Y:S01]  /*7d90*/  ISETP.GT.AND P4, PT, R0, 0x8, P2 ;  /* 0x000000080000780c */ /* 0x000fe20001784270 */
[-C--:B0-----:R-:W-:Y:S01]  /*7da0*/  FMUL R9, R38, R154.reuse ;  /* 0x0000009a26097220 */ /* 0x081fe20000400000 */
[----:B------:R-:W-:Y:S01]  /*7db0*/  ISETP.GT.AND P2, PT, R3, 0x21, PT ;  /* 0x000000210300780c */ /* 0x000fe20003f44270 */
[----:B------:R0:W-:Y:S01]  /*7dc0*/  @P5 STG.E desc[UR36][R4.64+0x60], R11 ;  /* 0x0000600b04005986 */ /* 0x0001e2000c101924 */
[C---:B------:R-:W-:Y:S01]  /*7dd0*/  ISETP.GT.AND P5, PT, R0.reuse, RZ, P1 ;  /* 0x000000ff0000720c */ /* 0x040fe20000fa4270 */
[-C--:B------:R-:W-:Y:S01]  /*7de0*/  FMUL R67, R67, R154.reuse ;  /* 0x0000009a43437220 */ /* 0x080fe20000400000 */
[----:B------:R-:W-:Y:S01]  /*7df0*/  F2FP.TF32.F32.PACK_B R9, R9 ;  /* 0x00000009ff09723e */ /* 0x000fe200024050ff */
[----:B------:R-:W-:Y:S01]  /*7e00*/  @P3 STG.E desc[UR36][R4.64+0x64], R37 ;  /* 0x0000642504003986 */ /* 0x000fe2000c101924 */
[C---:B------:R-:W-:Y:S01]  /*7e10*/  ISETP.GT.AND P3, PT, R0.reuse, RZ, P2 ;  /* 0x000000ff0000720c */ /* 0x040fe20001764270 */
[-C--:B------:R-:W-:Y:S01]  /*7e20*/  FMUL R69, R69, R154.reuse ;  /* 0x0000009a45457220 */ /* 0x080fe20000400000 */
[----:B------:R-:W-:Y:S01]  /*7e30*/  F2FP.TF32.F32.PACK_B R13, R13 ;  /* 0x0000000dff0d723e */ /* 0x000fe200024050ff */
[----:B------:R1:W-:Y:S01]  /*7e40*/  @P0 STG.E desc[UR36][R6.64+0x60], R9 ;  /* 0x0000600906000986 */ /* 0x0003e2000c101924 */
[----:B------:R-:W-:Y:S01]  /*7e50*/  F2FP.TF32.F32.PACK_B R41, R41 ;  /* 0x00000029ff29723e */ /* 0x000fe200024050ff */
[-C--:B------:R-:W-:Y:S01]  /*7e60*/  FMUL R71, R71, R154.reuse ;  /* 0x0000009a47477220 */ /* 0x080fe20000400000 */
[C---:B------:R-:W-:Y:S01]  /*7e70*/  ISETP.GT.AND P0, PT, R3.reuse, 0x28, PT ;  /* 0x000000280300780c */ /* 0x040fe20003f04270 */
[----:B------:R-:W-:Y:S01]  /*7e80*/  @P4 STG.E desc[UR36][R6.64+0x64], R39 ;  /* 0x0000642706004986 */ /* 0x000fe2000c101924 */
[----:B------:R-:W-:Y:S01]  /*7e90*/  ISETP.GT.AND P1, PT, R0, 0x8, P1 ;  /* 0x000000080000780c */ /* 0x000fe20000f24270 */
[-C--:B0-----:R-:W-:Y:S01]  /*7ea0*/  FMUL R11, R44, R154.reuse ;  /* 0x0000009a2c0b7220 */ /* 0x081fe20000400000 */
[C---:B------:R-:W-:Y:S01]  /*7eb0*/  ISETP.GT.AND P4, PT, R0.reuse, 0x8, P2 ;  /* 0x000000080000780c */ /* 0x040fe20001784270 */
[----:B------:R0:W-:Y:S01]  /*7ec0*/  @P5 STG.E desc[UR36][R4.64+0x80], R13 ;  /* 0x0000800d04005986 */ /* 0x0001e2000c101924 */
[----:B------:R-:W-:Y:S01]  /*7ed0*/  ISETP.GT.AND P2, PT, R3, 0x29, PT ;  /* 0x000000290300780c */ /* 0x000fe20003f44270 */
[-C--:B------:R-:W-:Y:S01]  /*7ee0*/  FMUL R73, R73, R154.reuse ;  /* 0x0000009a49497220 */ /* 0x080fe20000400000 */
[----:B------:R-:W-:Y:S01]  /*7ef0*/  ISETP.GT.AND P5, PT, R0, RZ, P0 ;  /* 0x000000ff0000720c */ /* 0x000fe200007a4270 */
[-C--:B-1----:R-:W-:Y:S01]  /*7f00*/  FMUL R9, R42, R154.reuse ;  /* 0x0000009a2a097220 */ /* 0x082fe20000400000 */
[----:B------:R-:W-:Y:S01]  /*7f10*/  @P3 STG.E desc[UR36][R4.64+0x84], R41 ;  /* 0x0000842904003986 */ /* 0x000fe2000c101924 */
[----:B------:R-:W-:Y:S01]  /*7f20*/  ISETP.GT.AND P3, PT, R0, RZ, P2 ;  /* 0x000000ff0000720c */ /* 0x000fe20001764270 */
[-C--:B------:R-:W-:Y:S01]  /*7f30*/  FMUL R75, R75, R154.reuse ;  /* 0x0000009a4b4b7220 */ /* 0x080fe20000400000 */
[----:B------:R-:W-:Y:S01]  /*7f40*/  F2FP.TF32.F32.PACK_B R43, R43 ;  /* 0x0000002bff2b723e */ /* 0x000fe200024050ff */
[-C--:B------:R-:W-:Y:S01]  /*7f50*/  FMUL R77, R77, R154.reuse ;  /* 0x0000009a4d4d7220 */ /* 0x080fe20000400000 */
[----:B------:R-:W-:Y:S01]  /*7f60*/  F2FP.TF32.F32.PACK_B R9, R9 ;  /* 0x00000009ff09723e */ /* 0x000fe200024050ff */
[-C--:B------:R-:W-:Y:S01]  /*7f70*/  FMUL R79, R79, R154.reuse ;  /* 0x0000009a4f4f7220 */ /* 0x080fe20000400000 */
[----:B------:R-:W-:Y:S01]  /*7f80*/  F2FP.TF32.F32.PACK_B R11, R11 ;  /* 0x0000000bff0b723e */ /* 0x000fe200024050ff */
[-C--:B0-----:R-:W-:Y:S01]  /*7f90*/  FMUL R13, R48, R154.reuse ;  /* 0x0000009a300d7220 */ /* 0x081fe20000400000 */
[----:B------:R-:W-:Y:S01]  /*7fa0*/  F2FP.TF32.F32.PACK_B R45, R45 ;  /* 0x0000002dff2d723e */ /* 0x000fe200024050ff */
[----:B------:R0:W-:Y:S01]  /*7fb0*/  @P1 STG.E desc[UR36][R6.64+0x80], R9 ;  /* 0x0000800906001986 */ /* 0x0001e2000c101924 */
[----:B------:R-:W-:Y:S01]  /*7fc0*/  ISETP.GT.AND P1, PT, R3, 0x30, PT ;  /* 0x000000300300780c */ /* 0x000fe20003f24270 */
[-C--:B------:R-:W-:Y:S01]  /*7fd0*/  FMUL R81, R81, R154.reuse ;  /* 0x0000009a51517220 */ /* 0x080fe20000400000 */
[C---:B------:R-:W-:Y:S01]  /*7fe0*/  ISETP.GT.AND P0, PT, R0.reuse, 0x8, P0 ;  /* 0x000000080000780c */ /* 0x040fe20000704270 */
[----:B------:R-:W-:Y:S01]  /*7ff0*/  @P4 STG.E desc[UR36][R6.64+0x84], R43 ;  /* 0x0000842b06004986 */ /* 0x000fe2000c101924 */
[C---:B------:R-:W-:Y:S01]  /*8000*/  ISETP.GT.AND P4, PT, R0.reuse, 0x8, P2 ;  /* 0x000000080000780c */ /* 0x040fe20001784270 */
[-C--:B------:R-:W-:Y:S01]  /*8010*/  FMUL R83, R83, R154.reuse ;  /* 0x0000009a53537220 */ /* 0x080fe20000400000 */
[----:B------:R-:W-:Y:S01]  /*8020*/  ISETP.GT.AND P2, PT, R3, 0x31, PT ;  /* 0x000000310300780c */ /* 0x000fe20003f44270 */
[----:B------:R1:W-:Y:S01]  /*8030*/  @P5 STG.E desc[UR36][R4.64+0xa0], R11 ;  /* 0x0000a00b04005986 */ /* 0x0003e2000c101924 */
[----:B------:R-:W-:Y:S01]  /*8040*/  ISETP.GT.AND P5, PT, R0, RZ, P1 ;  /* 0x000000ff0000720c */ /* 0x000fe20000fa4270 */
[-C--:B------:R-:W-:Y:S01]  /*8050*/  FMUL R85, R85, R154.reuse ;  /* 0x0000009a55557220 */ /* 0x080fe20000400000 */
[----:B------:R-:W-:Y:S01]  /*8060*/  F2FP.TF32.F32.PACK_B R47, R47 ;  /* 0x0000002fff2f723e */ /* 0x000fe200024050ff */
[-C--:B0-----:R-:W-:Y:S01]  /*8070*/  FMUL R9, R46, R154.reuse ;  /* 0x0000009a2e097220 */ /* 0x081fe20000400000 */
        /* <DEDUP_REMOVED lines=9> */
[C---:B------:R-:W-:Y:S01]  /*8110*/  ISETP.GT.AND P1, PT, R0.reuse, 0x8, P1 ;  /* 0x000000080000780c */ /* 0x040fe20000f24270 */
[----:B------:R0:W-:Y:S01]  /*8120*/  @P0 STG.E desc[UR36][R6.64+0xa0], R9 ;  /* 0x0000a00906000986 */ /* 0x0001e2000c101924 */
[----:B------:R-:W-:Y:S01]  /*8130*/  ISETP.GT.AND P0, PT, R3, 0x38, PT ;  /* 0x000000380300780c */ /* 0x000fe20003f04270 */
[-C--:B------:R-:W-:Y:S01]  /*8140*/  FMUL R93, R93, R154.reuse ;  /* 0x0000009a5d5d7220 */ /* 0x080fe20000400000 */
[----:B------:R-:W-:Y:S01]  /*8150*/  F2FP.TF32.F32.PACK_B R51, R51 ;  /* 0x00000033ff33723e */ /* 0x000fe200024050ff */
        /* <DEDUP_REMOVED lines=10> */
[C---:B------:R-:W-:Y:S01]  /*8200*/  ISETP.GT.AND P3, PT, R0.reuse, RZ, P2 ;  /* 0x000000ff0000720c */ /* 0x040fe20001764270 */
[-C--:B------:R-:W-:Y:S01]  /*8210*/  FMUL R99, R99, R154.reuse ;  /* 0x0000009a63637220 */ /* 0x080fe20000400000 */
[----:B------:R-:W-:Y:S01]  /*8220*/  F2FP.TF32.F32.PACK_B R53, R53 ;  /* 0x00000035ff35723e */ /* 0x000fe200024050ff */
[-C--:B------:R-:W-:Y:S01]  /*8230*/  FMUL R101, R101, R154.reuse ;  /* 0x0000009a65657220 */ /* 0x080fe20000400000 */
[----:B------:R-:W-:Y:S01]  /*8240*/  F2FP.TF32.F32.PACK_B R9, R9 ;  /* 0x00000009ff09723e */ /* 0x000fe200024050ff */
[-C--:B------:R-:W-:Y:S01]  /*8250*/  FMUL R103, R103, R154.reuse ;  /* 0x0000009a67677220 */ /* 0x080fe20000400000 */
[----:B------:R-:W-:Y:S01]  /*8260*/  ISETP.GT.AND P0, PT, R0, 0x8, P0 ;  /* 0x000000080000780c */ /* 0x000fe20000704270 */
[-C--:B-1----:R-:W-:Y:S01]  /*8270*/  FMUL R13, R56, R154.reuse ;  /* 0x0000009a380d7220 */ /* 0x082fe20000400000 */
[----:B------:R-:W-:Y:S01]  /*8280*/  F2FP.TF32.F32.PACK_B R55, R55 ;  /* 0x00000037ff37723e */ /* 0x000fe200024050ff */
        /* <DEDUP_REMOVED lines=16> */
[----:B------:R-:W-:Y:S01]  /*8390*/  ISETP.GT.AND P1, PT, R0, 0x8, P1 ;  /* 0x000000080000780c */ /* 0x000fe20000f24270 */
[-C--:B------:R-:W-:Y:S01]  /*83a0*/  FMUL R113, R113, R154.reuse ;  /* 0x0000009a71717220 */ /* 0x080fe20000400000 */
[----:B------:R-:W-:Y:S01]  /*83b0*/  F2FP.TF32.F32.PACK_B R9, R9 ;  /* 0x00000009ff09723e */ /* 0x000fe200024050ff */
[-C--:B------:R-:W-:Y:S01]  /*83c0*/  FMUL R115, R115, R154.reuse ;  /* 0x0000009a73737220 */ /* 0x080fe20000400000 */
[-C--:B-1----:R-:W-:Y:S01]  /*83d0*/  FMUL R11, R60, R154.reuse ;  /* 0x0000009a3c0b7220 */ /* 0x082fe20000400000 */
[----:B------:R-:W-:Y:S01]  /*83e0*/  F2FP.TF32.F32.PACK_B R59, R59 ;  /* 0x0000003bff3b723e */ /* 0x000fe200024050ff */
[-C--:B------:R-:W-:Y:S01]  /*83f0*/  FMUL R117, R117, R154.reuse ;  /* 0x0000009a75757220 */ /* 0x080fe20000400000 */
        /* <DEDUP_REMOVED lines=58> */
[----:B0-----:R-:W-:Y:S01]  /*87a0*/  FMUL R9, R66, R154 ;  /* 0x0000009a42097220 */ /* 0x001fe20000400000 */
[----:B------:R-:W-:Y:S01]  /*87b0*/  @P3 STG.E desc[UR36][R4.64+0x144], R65 ;  /* 0x0001444104003986 */ /* 0x000fe2000c101924 */
[----:B------:R-:W-:-:S02]  /*87c0*/  ISETP.GT.AND P3, PT, R0, RZ, P2 ;  /* 0x000000ff0000720c */ /* 0x000fc40001764270 */
[----:B------:R-:W-:Y:S02]  /*87d0*/  ISETP.GT.AND P0, PT, R0, 0x8, P0 ;  /* 0x000000080000780c */ /* 0x000fe40000704270 */
[----:B------:R-:W-:Y:S01]  /*87e0*/  F2FP.TF32.F32.PACK_B R9, R9 ;  /* 0x00000009ff09723e */ /* 0x000fe200024050ff */
[----:B-1----:R-:W-:Y:S01]  /*87f0*/  FMUL R13, R72, R154 ;  /* 0x0000009a480d7220 */ /* 0x002fe20000400000 */
[----:B------:R-:W-:-:S03]  /*8800*/  F2FP.TF32.F32.PACK_B R71, R71 ;  /* 0x00000047ff47723e */ /* 0x000fc600024050ff */
[----:B------:R0:W-:Y:S01]  /*8810*/  @P1 STG.E desc[UR36][R6.64+0x140], R9 ;  /* 0x0001400906001986 */ /* 0x0001e2000c101924 */
[C---:B------:R-:W-:Y:S02]  /*8820*/  ISETP.GT.AND P1, PT, R3.reuse, 0x60, PT ;  /* 0x000000600300780c */ /* 0x040fe40003f24270 */
[----:B------:R-:W-:Y:S01]  /*8830*/  F2FP.TF32.F32.PACK_B R13, R13 ;  /* 0x0000000dff0d723e */ /* 0x000fe200024050ff */
[----:B------:R-:W-:Y:S01]  /*8840*/  @P4 STG.E desc[UR36][R6.64+0x144], R67 ;  /* 0x0001444306004986 */ /* 0x000fe2000c101924 */
[C---:B------:R-:W-:Y:S02]  /*8850*/  ISETP.GT.AND P4, PT, R0.reuse, 0x8, P2 ;  /* 0x000000080000780c */ /* 0x040fe40001784270 */
[----:B------:R-:W-:Y:S01]  /*8860*/  ISETP.GT.AND P2, PT, R3, 0x61, PT ;  /* 0x000000610300780c */ /* 0x000fe20003f44270 */
[----:B------:R1:W-:Y:S01]  /*8870*/  @P5 STG.E desc[UR36][R4.64+0x160], R11 ;  /* 0x0001600b04005986 */ /* 0x0003e2000c101924 */
[----:B------:R-:W-:Y:S02]  /*8880*/  ISETP.GT.AND P5, PT, R0, RZ, P1 ;  /* 0x000000ff0000720c */ /* 0x000fe40000fa4270 */
        /* <DEDUP_REMOVED lines=257> */
[----:B------:R-:W-:Y:S01]  /*98a0*/  @P3 STG.E desc[UR36][R4.64+0x364], R133 ;  /* 0x0003648504003986 */ /* 0x000fe2000c101924 */
[----:B0-----:R-:W-:Y:S01]  /*98b0*/  FMUL R9, R134, R154 ;  /* 0x0000009a86097220 */ /* 0x001fe20000400000 */
[----:B------:R-:W-:-:S02]  /*98c0*/  ISETP.GT.AND P3, PT, R0, RZ, P2 ;  /* 0x000000ff0000720c */ /* 0x000fc40001764270 */
[----:B------:R-:W-:Y:S02]  /*98d0*/  ISETP.GT.AND P1, PT, R0, 0x8, P1 ;  /* 0x000000080000780c */ /* 0x000fe40000f24270 */
[----:B------:R-:W-:Y:S01]  /*98e0*/  F2FP.TF32.F32.PACK_B R9, R9 ;  /* 0x00000009ff09723e */ /* 0x000fe200024050ff */
[----:B-1----:R-:W-:Y:S01]  /*98f0*/  FMUL R11, R140, R154 ;  /* 0x0000009a8c0b7220 */ /* 0x002fe20000400000 */
[----:B------:R-:W-:-:S03]  /*9900*/  F2FP.TF32.F32.PACK_B R139, R139 ;  /* 0x0000008bff8b723e */ /* 0x000fc600024050ff */
[----:B------:R0:W-:Y:S01]  /*9910*/  @P0 STG.E desc[UR36][R6.64+0x360], R9 ;  /* 0x0003600906000986 */ /* 0x0001e2000c101924 */
[----:B------:R-:W-:Y:S02]  /*9920*/  F2FP.TF32.F32.PACK_B R141, R141 ;  /* 0x0000008dff8d723e */ /* 0x000fe400024050ff */
[----:B------:R-:W-:Y:S01]  /*9930*/  F2FP.TF32.F32.PACK_B R11, R11 ;  /* 0x0000000bff0b723e */ /* 0x000fe200024050ff */
[----:B------:R-:W-:Y:S01]  /*9940*/  @P4 STG.E desc[UR36][R6.64+0x364], R135 ;  /* 0x0003648706004986 */ /* 0x000fe2000c101924 */
[C---:B------:R-:W-:Y:S02]  /*9950*/  ISETP.GT.AND P4, PT, R3.reuse, 0xe8, PT ;  /* 0x000000e80300780c */ /* 0x040fe40003f84270 */
[----:B------:R-:W-:Y:S01]  /*9960*/  F2FP.TF32.F32.PACK_B R143, R143 ;  /* 0x0000008fff8f723e */ /* 0x000fe200024050ff */
[----:B------:R1:W-:Y:S01]  /*9970*/  @P5 STG.E desc[UR36][R4.64+0x380], R13 ;  /* 0x0003800d04005986 */ /* 0x0003e2000c101924 */
[----:B------:R-:W-:Y:S02]  /*9980*/  ISETP.GT.AND P5, PT, R3, 0xe9, PT ;  /* 0x000000e90300780c */ /* 0x000fe40003fa4270 */
[----:B------:R-:W-:Y:S01]  /*9990*/  F2FP.TF32.F32.PACK_B R145, R145 ;  /* 0x00000091ff91723e */ /* 0x000fe200024050ff */
[----:B------:R-:W-:Y:S01]  /*99a0*/  @P3 STG.E desc[UR36][R4.64+0x384], R137 ;  /* 0x0003848904003986 */ /* 0x000fe2000c101924 */
[----:B------:R-:W-:Y:S01]  /*99b0*/  ISETP.GT.AND P3, PT, R0, 0x8, P2 ;  /* 0x000000080000780c */ /* 0x000fe20001764270 */
[----:B0-----:R-:W-:Y:S01]  /*99c0*/  FMUL R9, R138, R154 ;  /* 0x0000009a8a097220 */ /* 0x001fe20000400000 */
[----:B------:R-:W-:-:S02]  /*99d0*/  ISETP.GT.AND P2, PT, R0, RZ, P4 ;  /* 0x000000ff0000720c */ /* 0x000fc40002744270 */
[C---:B------:R-:W-:Y:S02]  /*99e0*/  ISETP.GT.AND P0, PT, R0.reuse, RZ, P5 ;  /* 0x000000ff0000720c */ /* 0x040fe40002f04270 */
[----:B------:R-:W-:Y:S01]  /*99f0*/  ISETP.GT.AND P4, PT, R0, 0x8, P4 ;  /* 0x000000080000780c */ /* 0x000fe20002784270 */
[----:B-1----:R-:W-:Y:S01]  /*9a00*/  FMUL R13, R142, R154 ;  /* 0x0000009a8e0d7220 */ /* 0x002fe20000400000 */
[----:B------:R-:W-:Y:S02]  /*9a10*/  ISETP.GT.AND P5, PT, R0, 0x8, P5 ;  /* 0x000000080000780c */ /* 0x000fe40002fa4270 */
[----:B------:R-:W-:Y:S02]  /*9a20*/  F2FP.TF32.F32.PACK_B R9, R9 ;  /* 0x00000009ff09723e */ /* 0x000fe400024050ff */
[----:B------:R-:W-:Y:S02]  /*9a30*/  F2FP.TF32.F32.PACK_B R13, R13 ;  /* 0x0000000dff0d723e */ /* 0x000fe400024050ff */
[----:B------:R-:W-:Y:S01]  /*9a40*/  F2FP.TF32.F32.PACK_B R147, R147 ;  /* 0x00000093ff93723e */ /* 0x000fe200024050ff */
[----:B------:R0:W-:Y:S01]  /*9a50*/  @P1 STG.E desc[UR36][R6.64+0x380], R9 ;  /* 0x0003800906001986 */ /* 0x0001e2000c101924 */
[----:B------:R-:W-:-:S02]  /*9a60*/  ISETP.GT.AND P1, PT, R3, 0xf8, PT ;  /* 0x000000f80300780c */ /* 0x000fc40003f24270 */
[----:B------:R-:W-:Y:S01]  /*9a70*/  F2FP.TF32.F32.PACK_B R149, R149 ;  /* 0x00000095ff95723e */ /* 0x000fe200024050ff */
[----:B------:R-:W-:Y:S01]  /*9a80*/  @P3 STG.E desc[UR36][R6.64+0x384], R139 ;  /* 0x0003848b06003986 */ /* 0x000fe2000c101924 */
[C---:B------:R-:W-:Y:S02]  /*9a90*/  ISETP.GT.AND P3, PT, R3.reuse, 0xf0, PT ;  /* 0x000000f00300780c */ /* 0x040fe40003f64270 */
[----:B------:R-:W-:Y:S01]  /*9aa0*/  F2FP.TF32.F32.PACK_B R151, R151 ;  /* 0x00000097ff97723e */ /* 0x000fe200024050ff */
[----:B------:R1:W-:Y:S01]  /*9ab0*/  @P2 STG.E desc[UR36][R4.64+0x3a0], R11 ;  /* 0x0003a00b04002986 */ /* 0x0003e2000c101924 */
[----:B------:R-:W-:-:S03]  /*9ac0*/  ISETP.GT.AND P2, PT, R3, 0xf1, PT ;  /* 0x000000f10300780c */ /* 0x000fc60003f44270 */
[----:B------:R-:W-:Y:S01]  /*9ad0*/  @P0 STG.E desc[UR36][R4.64+0x3a4], R141 ;  /* 0x0003a48d04000986 */ /* 0x000fe2000c101924 */
[----:B------:R-:W-:Y:S01]  /*9ae0*/  ISETP.GT.AND P0, PT, R3, 0xf9, PT ;  /* 0x000000f90300780c */ /* 0x000fe20003f04270 */
[-C--:B------:R-:W-:Y:S01]  /*9af0*/  FMUL R3, R144, R154.reuse ;  /* 0x0000009a90037220 */ /* 0x080fe20000400000 */
[-C--:B0-----:R-:W-:Y:S01]  /*9b00*/  FMUL R9, R146, R154.reuse ;  /* 0x0000009a92097220 */ /* 0x081fe20000400000 */
[----:B------:R0:W-:Y:S01]  /*9b10*/  @P4 STG.E desc[UR36][R6.64+0x3a0], R13 ;  /* 0x0003a00d06004986 */ /* 0x0001e2000c101924 */
[C---:B------:R-:W-:Y:S02]  /*9b20*/  ISETP.GT.AND P4, PT, R0.reuse, RZ, P2 ;  /* 0x000000ff0000720c */ /* 0x040fe40001784270 */
[----:B------:R-:W-:Y:S01]  /*9b30*/  F2FP.TF32.F32.PACK_B R3, R3 ;  /* 0x00000003ff03723e */ /* 0x000fe200024050ff */
[----:B------:R-:W-:Y:S01]  /*9b40*/  @P5 STG.E desc[UR36][R6.64+0x3a4], R143 ;  /* 0x0003a48f06005986 */ /* 0x000fe2000c101924 */
[----:B------:R-:W-:Y:S01]  /*9b50*/  ISETP.GT.AND P5, PT, R0, RZ, P3 ;  /* 0x000000ff0000720c */ /* 0x000fe20001fa4270 */
[----:B-1----:R-:W-:Y:S01]  /*9b60*/  FMUL R11, R148, R154 ;  /* 0x0000009a940b7220 */ /* 0x002fe20000400000 */
[----:B------:R-:W-:-:S02]  /*9b70*/  ISETP.GT.AND P3, PT, R0, 0x8, P3 ;  /* 0x000000080000780c */ /* 0x000fc40001f64270 */
[----:B------:R-:W-:Y:S02]  /*9b80*/  ISETP.GT.AND P2, PT, R0, 0x8, P2 ;  /* 0x000000080000780c */ /* 0x000fe40001744270 */
[----:B------:R-:W-:Y:S01]  /*9b90*/  F2FP.TF32.F32.PACK_B R9, R9 ;  /* 0x00000009ff09723e */ /* 0x000fe200024050ff */
[----:B0-----:R-:W-:Y:S01]  /*9ba0*/  FMUL R13, R150, R154 ;  /* 0x0000009a960d7220 */ /* 0x001fe20000400000 */
[----:B------:R-:W-:-:S04]  /*9bb0*/  F2FP.TF32.F32.PACK_B R11, R11 ;  /* 0x0000000bff0b723e */ /* 0x000fc800024050ff */
[----:B------:R-:W-:Y:S01]  /*9bc0*/  F2FP.TF32.F32.PACK_B R13, R13 ;  /* 0x0000000dff0d723e */ /* 0x000fe200024050ff */
[----:B------:R-:W-:Y:S01]  /*9bd0*/  @P5 STG.E desc[UR36][R4.64+0x3c0], R3 ;  /* 0x0003c00304005986 */ /* 0x000fe2000c101924 */
[C---:B------:R-:W-:Y:S02]  /*9be0*/  ISETP.GT.AND P5, PT, R0.reuse, RZ, P1 ;  /* 0x000000ff0000720c */ /* 0x040fe40000fa4270 */
[C---:B------:R-:W-:Y:S01]  /*9bf0*/  ISETP.GT.AND P1, PT, R0.reuse, 0x8, P1 ;  /* 0x000000080000780c */ /* 0x040fe20000f24270 */
[----:B------:R-:W-:Y:S01]  /*9c00*/  @P4 STG.E desc[UR36][R4.64+0x3c4], R145 ;  /* 0x0003c49104004986 */ /* 0x000fe2000c101924 */
[C---:B------:R-:W-:Y:S02]  /*9c10*/  ISETP.GT.AND P4, PT, R0.reuse, RZ, P0 ;  /* 0x000000ff0000720c */ /* 0x040fe40000784270 */
[----:B------:R-:W-:Y:S01]  /*9c20*/  ISETP.GT.AND P0, PT, R0, 0x8, P0 ;  /* 0x000000080000780c */ /* 0x000fe20000704270 */
[----:B------:R-:W-:Y:S04]  /*9c30*/  @P3 STG.E desc[UR36][R6.64+0x3c0], R9 ;  /* 0x0003c00906003986 */ /* 0x000fe8000c101924 */
[----:B------:R-:W-:Y:S04]  /*9c40*/  @P2 STG.E desc[UR36][R6.64+0x3c4], R147 ;  /* 0x0003c49306002986 */ /* 0x000fe8000c101924 */
[----:B------:R-:W-:Y:S04]  /*9c50*/  @P5 STG.E desc[UR36][R4.64+0x3e0], R11 ;  /* 0x0003e00b04005986 */ /* 0x000fe8000c101924 */
[----:B------:R0:W-:Y:S02]  /*9c60*/  @P4 STG.E desc[UR36][R4.64+0x3e4], R149 ;  /* 0x0003e49504004986 */ /* 0x0001e4000c101924 */
[----:B0-----:R-:W-:-:S02]  /*9c70*/  @P1 IMAD.MOV.U32 R4, RZ, RZ, R6 ;  /* 0x000000ffff041224 */ /* 0x001fc400078e0006 */
[----:B------:R-:W-:-:S05]  /*9c80*/  @P1 IMAD.MOV.U32 R5, RZ, RZ, R7 ;  /* 0x000000ffff051224 */ /* 0x000fca00078e0007 */
[----:B------:R0:W-:Y:S04]  /*9c90*/  @P1 STG.E desc[UR36][R4.64+0x3e0], R13 ;  /* 0x0003e00d04001986 */ /* 0x0001e8000c101924 */
[----:B------:R0:W-:Y:S02]  /*9ca0*/  @P0 STG.E desc[UR36][R6.64+0x3e4], R151 ;  /* 0x0003e49706000986 */ /* 0x0001e4000c101924 */
.L_x_282:
[----:B------:R-:W-:Y:S05]  /*9cb0*/  BSYNC B0 ;  /* 0x0000000000007941 */ /* 0x000fea0003800000 */
.L_x_28:
[----:B------:R-:W-:Y:S01]  /*9cc0*/  ULDC UR4, c[0x0][0xc] ;  /* 0x0000030000047ab9 */ /* 0x000fe20000000800 */
[----:B------:R-:W-:Y:S01]  /*9cd0*/  ULDC UR5, c[0x0][0x10] ;  /* 0x0000040000057ab9 */ /* 0x000fe20000000800 */
[----:B0-----:R-:W0:Y:S01]  /*9ce0*/  LDC R3, c[0x0][0x14] ;  /* 0x00000500ff037b82 */ /* 0x001e220000000800 */
[----:B------:R-:W-:Y:S01]  /*9cf0*/  UIMAD.WIDE.U32 UR4, UR4, UR5, URZ ;  /* 0x00000005040472a5 */ /* 0x000fe2000f8e003f */
[----:B------:R-:W-:Y:S01]  /*9d00*/  PRMT R0, RZ, 0x7610, R0 ;  /* 0x00007610ff007816 */ /* 0x000fe20000000000 */
[----:B-----5:R-:W-:Y:S02]  /*9d10*/  IMAD.MOV.U32 R152, RZ, RZ, -0x1 ;  /* 0xffffffffff987424 */ /* 0x020fe400078e00ff */
[----:B------:R-:W-:Y:S02]  /*9d20*/  IMAD.MOV.U32 R23, RZ, RZ, -0x1 ;  /* 0xffffffffff177424 */ /* 0x000fe400078e00ff */
[----:B0-----:R-:W-:-:S04]  /*9d30*/  IMAD.WIDE.U32 R16, R3, UR4, R16 ;  /* 0x0000000403107c25 */ /* 0x001fc8000f8e0010 */
[----:B------:R-:W-:Y:S01]  /*9d40*/  IMAD R3, R3, UR5, RZ ;  /* 0x0000000503037c24 */ /* 0x000fe2000f8e02ff */
[----:B------:R-:W-:Y:S02]  /*9d50*/  ULDC.64 UR4, c[0x0][0x650] ;  /* 0x0001940000047ab9 */ /* 0x000fe40000000a00 */
[----:B------:R-:W-:Y:S01]  /*9d60*/  ISETP.GE.U32.AND P0, PT, R16, UR4, PT ;  /* 0x0000000410007c0c */ /* 0x000fe2000bf06070 */
[----:B------:R-:W-:-:S05]  /*9d70*/  IMAD.IADD R17, R17, 0x1, R3 ;  /* 0x0000000111117824 */ /* 0x000fca00078e0203 */
[----:B------:R-:W-:-:S13]  /*9d80*/  ISETP.GE.U32.AND.EX P0, PT, R17, UR5, PT, P0 ;  /* 0x0000000511007c0c */ /* 0x000fda000bf06100 */
[----:B------:R-:W-:Y:S05]  /*9d90*/  @P0 BRA `(.L_x_283) ;  /* 0x0000000400640947 */ /* 0x000fea0003800000 */
[----:B------:R-:W0:Y:S01]  /*9da0*/  S2R R12, SR_CTAID.X ;  /* 0x00000000000c7919 */ /* 0x000e220000002500 */
[----:B----4-:R-:W4:Y:S01]  /*9db0*/  LDC.64 R10, c[0x0][0x628] ;  /* 0x00018a00ff0a7b82 */ /* 0x010f220000000a00 */
[----:B------:R-:W-:Y:S01]  /*9dc0*/  ULDC UR4, c[0x0][0x150] ;  /* 0x0000540000047ab9 */ /* 0x000fe20000000800 */
[----:B-123--:R-:W-:Y:S01]  /*9dd0*/  IMAD.MOV.U32 R8, RZ, RZ, R16 ;  /* 0x000000ffff087224 */ /* 0x00efe200078e0010 */
[----:B------:R-:W1:Y:S01]  /*9de0*/  S2R R24, SR_CTAID.Y ;  /* 0x0000000000187919 */ /* 0x000e620000002600 */
[----:B------:R-:W-:-:S04]  /*9df0*/  IMAD.MOV.U32 R9, RZ, RZ, R17 ;  /* 0x000000ffff097224 */ /* 0x000fc800078e0011 */
[----:B------:R-:W2:Y:S08]  /*9e00*/  LDC R21, c[0x0][0x144] ;  /* 0x00005100ff157b82 */ /* 0x000eb00000000800 */
[----:B------:R-:W3:Y:S08]  /*9e10*/  LDC R0, c[0x0][0x630] ;  /* 0x00018c00ff007b82 */ /* 0x000ef00000000800 */
[----:B------:R-:W1:Y:S01]  /*9e20*/  LDC.64 R14, c[0x0][0x620] ;  /* 0x00018800ff0e7b82 */ /* 0x000e620000000a00 */
[----:B----4-:R-:W-:-:S04]  /*9e30*/  ISETP.NE.U32.AND P0, PT, R10, RZ, PT ;  /* 0x000000ff0a00720c */ /* 0x010fc80003f05070 */
[----:B------:R-:W-:Y:S02]  /*9e40*/  ISETP.NE.AND.EX P0, PT, R11, RZ, PT, P0 ;  /* 0x000000ff0b00720c */ /* 0x000fe40003f05300 */
[----:B0-----:R-:W-:-:S05]  /*9e50*/  I2FP.F32.U32 R3, R12 ;  /* 0x0000000c00037245 */ /* 0x001fca0000201000 */
[----:B------:R-:W-:-:S04]  /*9e60*/  FMUL R3, R3, UR4 ;  /* 0x0000000403037c20 */ /* 0x000fc80008400000 */
[----:B------:R0:W4:Y:S02]  /*9e70*/  F2I.U32.TRUNC.NTZ R20, R3 ;  /* 0x0000000300147305 */ /* 0x000124000020f000 */
[----:B--23--:R-:W-:Y:S05]  /*9e80*/  @!P0 BRA `(.L_x_284) ;  /* 0x0000000000288947 */ /* 0x00cfea0003800000 */
[----:B0-----:R-:W0:Y:S02]  /*9e90*/  LDC R3, c[0x0][0x634] ;  /* 0x00018d00ff037b82 */ /* 0x001e240000000800 */
        /* <DEDUP_REMOVED lines=9> */
.L_x_284:
[----:B------:R-:W2:Y:S01]  /*9f30*/  LDC.64 R30, c[0x0][0x640] ;  /* 0x00019000ff1e7b82 */ /* 0x000ea20000000a00 */
[-CC-:B------:R-:W-:Y:S01]  /*9f40*/  SHF.R.U64 R23, R8, R0.reuse, R9.reuse ;  /* 0x0000000008177219 */ /* 0x180fe20000001209 */
[----:B----4-:R-:W-:Y:S01]  /*9f50*/  IMAD.MOV R20, RZ, RZ, -R20 ;  /* 0x000000ffff147224 */ /* 0x010fe200078e0a14 */
[----:B------:R-:W-:Y:S01]  /*9f60*/  SHF.R.U32.HI R0, RZ, R0, R9 ;  /* 0x00000000ff007219 */ /* 0x000fe20000011609 */
[----:B------:R-:W-:Y:S01]  /*9f70*/  ULDC UR4, c[0x0][0x154] ;  /* 0x0000550000047ab9 */ /* 0x000fe20000000800 */
[----:B0-----:R-:W-:Y:S01]  /*9f80*/  IADD3 R3, P0, RZ, -R23, RZ ;  /* 0x80000017ff037210 */ /* 0x001fe20007f1e0ff */
[----:B------:R-:W-:Y:S02]  /*9f90*/  IMAD R26, R21, R20, R12 ;  /* 0x00000014151a7224 */ /* 0x000fe400078e020c */
[----:B------:R-:W0:Y:S01]  /*9fa0*/  LDC R6, c[0x0][0x618] ;  /* 0x00018600ff067b82 */ /* 0x000e220000000800 */
[----:B------:R-:W-:Y:S02]  /*9fb0*/  IMAD.MOV.U32 R7, RZ, RZ, 0x1 ;  /* 0x00000001ff077424 */ /* 0x000fe400078e00ff */
[----:B------:R-:W-:-:S04]  /*9fc0*/  IMAD.X R5, RZ, RZ, ~R0, P0 ;  /* 0x000000ffff057224 */ /* 0x000fc800000e0e00 */
[-C--:B-1----:R-:W-:Y:S01]  /*9fd0*/  IMAD R0, R5, R14.reuse, RZ ;  /* 0x0000000e05007224 */ /* 0x082fe200078e02ff */
[----:B------:R-:W1:Y:S01]  /*9fe0*/  LDC R8, c[0x0][0x608] ;  /* 0x00018200ff087b82 */ /* 0x000e620000000800 */
[----:B------:R-:W-:-:S04]  /*9ff0*/  IMAD.WIDE.U32 R4, R3, R14, R16 ;  /* 0x0000000e03047225 */ /* 0x000fc800078e0010 */
[----:B------:R-:W-:Y:S01]  /*a000*/  IMAD R3, R3, R15, R0 ;  /* 0x0000000f03037224 */ /* 0x000fe200078e0200 */
[----:B------:R-:W-:Y:S02]  /*a010*/  I2FP.F32.U32 R0, R24 ;  /* 0x0000001800007245 */ /* 0x000fe40000201000 */
[----:B------:R-:W3:Y:S01]  /*a020*/  LDC R28, c[0x0][0x658] ;  /* 0x00019600ff1c7b82 */ /* 0x000ee20000000800 */
[----:B------:R-:W-:Y:S01]  /*a030*/  IMAD.IADD R3, R5, 0x1, R3 ;  /* 0x0000000105037824 */ /* 0x000fe200078e0203 */
[----:B--2---:R-:W-:Y:S01]  /*a040*/  ISETP.NE.U32.AND P0, PT, R30, RZ, PT ;  /* 0x000000ff1e00720c */ /* 0x004fe20003f05070 */
[----:B------:R-:W-:Y:S01]  /*a050*/  FMUL R0, R0, UR4 ;  /* 0x0000000400007c20 */ /* 0x000fe20008400000 */
[----:B------:R-:W-:Y:S02]  /*a060*/  IMAD.MOV.U32 R5, RZ, RZ, -0x1 ;  /* 0xffffffffff057424 */ /* 0x000fe400078e00ff */
[----:B------:R-:W-:Y:S01]  /*a070*/  ISETP.NE.AND.EX P0, PT, R31, RZ, PT, P0 ;  /* 0x000000ff1f00720c */ /* 0x000fe20003f05300 */
[----:B------:R2:W4:Y:S01]  /*a080*/  F2I.U32.TRUNC.NTZ R13, R0 ;  /* 0x00000000000d7305 */ /* 0x000522000020f000 */
[----:B------:R-:W2:Y:S01]  /*a090*/  LDC R15, c[0x0][0x148] ;  /* 0x00005200ff0f7b82 */ /* 0x000ea20000000800 */
[----:B0-----:R-:W-:-:S02]  /*a0a0*/  SHF.R.U64 R12, R4, R6, R3 ;  /* 0x00000006040c7219 */ /* 0x001fc40000001203 */
[----:B------:R-:W-:-:S05]  /*a0b0*/  SHF.R.U32.HI R3, RZ, R6, R3 ;  /* 0x00000006ff037219 */ /* 0x000fca0000011603 */
[----:B------:R-:W0:Y:S01]  /*a0c0*/  LDC R20, c[0x0][0x600] ;  /* 0x00018000ff147b82 */ /* 0x000e220000000800 */
[-CC-:B-1----:R-:W-:Y:S02]  /*a0d0*/  SHF.R.U64 R10, R12, R8.reuse, R3.reuse ;  /* 0x000000080c0a7219 */ /* 0x182fe40000001203 */
[----:B------:R-:W-:-:S05]  /*a0e0*/  SHF.R.U32.HI R3, RZ, R8, R3 ;  /* 0x00000008ff037219 */ /* 0x000fca0000011603 */
[----:B------:R-:W1:Y:S01]  /*a0f0*/  LDC R21, c[0x0][0x648] ;  /* 0x00019200ff157b82 */ /* 0x000e620000000800 */
[-C--:B---3--:R-:W-:Y:S02]  /*a100*/  SHF.L.U32 R4, R5, R28.reuse, RZ ;  /* 0x0000001c05047219 */ /* 0x088fe400000006ff */
[-CC-:B------:R-:W-:Y:S02]  /*a110*/  SHF.R.U64 R14, R10, R28.reuse, R3.reuse ;  /* 0x0000001c0a0e7219 */ /* 0x180fe40000001203 */
[----:B------:R-:W-:Y:S02]  /*a120*/  SHF.R.U32.HI R5, RZ, R28, R3 ;  /* 0x0000001cff057219 */ /* 0x000fe40000011603 */
[----:B------:R-:W-:Y:S01]  /*a130*/  LOP3.LUT R153, RZ, R4, RZ, 0x33, !PT ;  /* 0x00000004ff997212 */ /* 0x000fe200078e33ff */
[----:B------:R-:W3:Y:S01]  /*a140*/  LDC R25, c[0x0][0x638] ;  /* 0x00018e00ff197b82 */ /* 0x000ee20000000800 */
[----:B------:R-:W-:Y:S01]  /*a150*/  SHF.L.U32 R28, R7, R28, RZ ;  /* 0x0000001c071c7219 */ /* 0x000fe200000006ff */
[----:B------:R-:W-:-:S06]  /*a160*/  IMAD.MOV.U32 R4, RZ, RZ, R14 ;  /* 0x000000ffff047224 */ /* 0x000fcc00078e000e */
[----:B------:R-:W0:Y:S01]  /*a170*/  LDC R27, c[0x0][0x610] ;  /* 0x00018400ff1b7b82 */ /* 0x000e220000000800 */
[----:B----4-:R-:W-:Y:S05]  /*a180*/  @!P0 BRA `(.L_x_285) ;  /* 0x0000000000288947 */ /* 0x010fea0003800000 */
[----:B------:R-:W4:Y:S02]  /*a190*/  LDC R3, c[0x0][0x64c] ;  /* 0x00019300ff037b82 */ /* 0x000f240000000800 */
[----:B----4-:R-:W-:-:S05]  /*a1a0*/  IADD3 R3, P0, R14, R3, RZ ;  /* 0x000000030e037210 */ /* 0x010fca0007f1e0ff */
        /* <DEDUP_REMOVED lines=8> */
.L_x_285:
[----:B------:R-:W-:Y:S01]  /*a230*/  ISETP.NE.AND P0, PT, R2, 0x1, PT ;  /* 0x000000010200780c */ /* 0x000fe20003f05270 */
[----:B------:R-:W-:Y:S01]  /*a240*/  IMAD.MOV R13, RZ, RZ, -R13 ;  /* 0x000000ffff0d7224 */ /* 0x000fe200078e0a0d */
[----:B-12---:R-:W-:Y:S01]  /*a250*/  SHF.R.U64 R0, R4, R21, R5 ;  /* 0x0000001504007219 */ /* 0x006fe20000001205 */
[----:B0-----:R-:W-:Y:S01]  /*a260*/  VIADD R5, R20, 0xffffffff ;  /* 0xffffffff14057836 */ /* 0x001fe20000000000 */
[----:B------:R-:W-:-:S03]  /*a270*/  LOP3.LUT R153, R10, R153, RZ, 0xc0, !PT ;  /* 0x000000990a997212 */ /* 0x000fc600078ec0ff */
[----:B------:R-:W-:Y:S01]  /*a280*/  IMAD.MOV R3, RZ, RZ, -R0 ;  /* 0x000000ffff037224 */ /* 0x000fe200078e0a00 */
[----:B------:R-:W-:Y:S01]  /*a290*/  LOP3.LUT R5, R12, R5, RZ, 0xc0, !PT ;  /* 0x000000050c057212 */ /* 0x000fe200078ec0ff */
[----:B------:R-:W-:Y:S02]  /*a2a0*/  IMAD R153, R28, R0, R153 ;  /* 0x000000001c997224 */ /* 0x000fe400078e0299 */
[----:B---3--:R-:W-:Y:S02]  /*a2b0*/  IMAD R0, R3, R25, R14 ;  /* 0x0000001903007224 */ /* 0x008fe400078e020e */
[----:B------:R-:W-:Y:S02]  /*a2c0*/  @P0 IMAD R26, R15, R13, R24 ;  /* 0x0000000d0f1a0224 */ /* 0x000fe400078e0218 */
[----:B------:R-:W-:Y:S02]  /*a2d0*/  IMAD R4, R0, R20, R5 ;  /* 0x0000001400047224 */ /* 0x000fe400078e0205 */
[----:B------:R-:W-:-:S02]  /*a2e0*/  IMAD R153, R153, R27, R26 ;  /* 0x0000001b99997224 */ /* 0x000fc400078e021a */
[----:B------:R-:W-:-:S03]  /*a2f0*/  IMAD.MOV.U32 R3, RZ, RZ, 0x1 ;  /* 0x00000001ff037424 */ /* 0x000fc600078e00ff */
[----:B------:R-:W-:Y:S02]  /*a300*/  SEL R152, R4, R153, !P0 ;  /* 0x0000009904987207 */ /* 0x000fe40004000000 */
[----:B------:R-:W-:Y:S02]  /*a310*/  PRMT R0, R3, 0x7610, R0 ;  /* 0x0000761003007816 */ /* 0x000fe40000000000 */
[----:B------:R-:W-:-:S07]  /*a320*/  SEL R153, R153, R4, !P0 ;  /* 0x0000000499997207 */ /* 0x000fce0004000000 */
.L_x_283:
[----:B------:R-:W-:-:S13]  /*a330*/  LOP3.LUT P0, RZ, R0, 0xff, RZ, 0xc0, !PT ;  /* 0x000000ff00ff7812 */ /* 0x000fda000780c0ff */
[----:B------:R-:W-:Y:S05]  /*a340*/  @P0 BRA `(.L_x_286) ;  /* 0xffffff6800f80947 */ /* 0x000fea000383ffff */
[----:B------:R-:W-:Y:S05]  /*a350*/  EXIT ;  /* 0x000000000000794d */ /* 0x000fea0003800000 */
.L_x_3:
[----:B0-----:R-:W-:Y:S01]  /*a360*/  ULDC.64 UR4, c[0x0][0x650] ;  /* 0x0001940000047ab9 */ /* 0x001fe20000000a00 */
        /* <DEDUP_REMOVED lines=25> */
.L_x_288:
[--C-:B------:R-:W-:Y:S01]  /*a500*/  SHF.R.U64 R12, R10, R14, R11.reuse ;  /* 0x0000000e0a0c7219 */ /* 0x100fe2000000120b */
[----:B------:R-:W0:Y:S01]  /*a510*/  LDC R22, c[0x0][0x618] ;  /* 0x00018600ff167b82 */ /* 0x000e220000000800 */
[----:B------:R-:W-:Y:S01]  /*a520*/  I2FP.F32.U32 R6, R4 ;  /* 0x0000000400067245 */ /* 0x000fe20000201000 */
[----:B------:R-:W-:Y:S01]  /*a530*/  ULDC UR4, c[0x0][0x150] ;  /* 0x0000540000047ab9 */ /* 0x000fe20000000800 */
[----:B------:R-:W-:Y:S02]  /*a540*/  SHF.R.U32.HI R5, RZ, R14, R11 ;  /* 0x0000000eff057219 */ /* 0x000fe4000001160b */
[----:B------:R-:W-:Y:S01]  /*a550*/  IADD3 R9, P0, RZ, -R12, RZ ;  /* 0x8000000cff097210 */ /* 0x000fe20007f1e0ff */
[----:B------:R-:W-:Y:S01]  /*a560*/  FMUL R11, R6, UR4 ;  /* 0x00000004060b7c20 */ /* 0x000fe20008400000 */
[----:B------:R-:W-:Y:S01]  /*a570*/  ULDC UR4, c[0x0][0x154] ;  /* 0x0000550000047ab9 */ /* 0x000fe20000000800 */
[----:B------:R-:W1:Y:S02]  /*a580*/  LDC.64 R24, c[0x0][0x640] ;  /* 0x00019000ff187b82 */ /* 0x000e640000000a00 */
[----:B------:R-:W-:-:S02]  /*a590*/  IMAD.X R5, RZ, RZ, ~R5, P0 ;  /* 0x000000ffff057224 */ /* 0x000fc400000e0e05 */
[----:B------:R-:W2:Y:S01]  /*a5a0*/  F2I.U32.TRUNC.NTZ R11, R11 ;  /* 0x0000000b000b7305 */ /* 0x000ea2000020f000 */
[----:B------:R-:W-:-:S03]  /*a5b0*/  IMAD.WIDE.U32 R6, R9, R20, R16 ;  /* 0x0000001409067225 */ /* 0x000fc600078e0010 */
[----:B------:R-:W3:Y:S01]  /*a5c0*/  LDC R13, c[0x0][0x144] ;  /* 0x00005100ff0d7b82 */ /* 0x000ee20000000800 */
[----:B------:R-:W-:-:S04]  /*a5d0*/  IMAD R8, R5, R20, RZ ;  /* 0x0000001405087224 */ /* 0x000fc800078e02ff */
[----:B------:R-:W-:Y:S02]  /*a5e0*/  IMAD R5, R9, R21, R8 ;  /* 0x0000001509057224 */ /* 0x000fe400078e0208 */
[----:B------:R-:W-:Y:S01]  /*a5f0*/  IMAD.MOV.U32 R8, RZ, RZ, -0x1 ;  /* 0xffffffffff087424 */ /* 0x000fe200078e00ff */
[----:B------:R-:W4:Y:S01]  /*a600*/  LDC R14, c[0x0][0x608] ;  /* 0x00018200ff0e7b82 */ /* 0x000f220000000800 */
[----:B------:R-:W-:Y:S01]  /*a610*/  IMAD.IADD R5, R7, 0x1, R5 ;  /* 0x0000000107057824 */ /* 0x000fe200078e0205 */
[----:B------:R-:W-:-:S04]  /*a620*/  I2FP.F32.U32 R7, R3 ;  /* 0x0000000300077245 */ /* 0x000fc80000201000 */
[-C--:B0-----:R-:W-:Y:S01]  /*a630*/  SHF.R.U64 R10, R6, R22.reuse, R5 ;  /* 0x00000016060a7219 */ /* 0x081fe20000001205 */
[----:B--2---:R-:W-:Y:S01]  /*a640*/  IMAD.MOV R6, RZ, RZ, -R11 ;  /* 0x000000ffff067224 */ /* 0x004fe200078e0a0b */
[----:B------:R-:W0:Y:S01]  /*a650*/  LDC R9, c[0x0][0x658] ;  /* 0x00019600ff097b82 */ /* 0x000e220000000800 */
[----:B-1----:R-:W-:Y:S01]  /*a660*/  ISETP.NE.U32.AND P0, PT, R24, RZ, PT ;  /* 0x000000ff1800720c */ /* 0x002fe20003f05070 */
[----:B------:R-:W-:Y:S01]  /*a670*/  FMUL R7, R7, UR4 ;  /* 0x0000000407077c20 */ /* 0x000fe20008400000 */
[----:B------:R-:W-:Y:S02]  /*a680*/  SHF.R.U32.HI R5, RZ, R22, R5 ;  /* 0x00000016ff057219 */ /* 0x000fe40000011605 */
[----:B------:R-:W-:-:S03]  /*a690*/  ISETP.NE.AND.EX P0, PT, R25, RZ, PT, P0 ;  /* 0x000000ff1900720c */ /* 0x000fc60003f05300 */
[----:B------:R-:W1:Y:S01]  /*a6a0*/  LDC R20, c[0x0][0x148] ;  /* 0x00005200ff147b82 */ /* 0x000e620000000800 */
[----:B---3--:R-:W-:Y:S02]  /*a6b0*/  IMAD R23, R13, R6, R4 ;  /* 0x000000060d177224 */ /* 0x008fe400078e0204 */
[----:B------:R-:W-:-:S05]  /*a6c0*/  IMAD.MOV.U32 R6, RZ, RZ, 0x1 ;  /* 0x00000001ff067424 */ /* 0x000fca00078e00ff */
[----:B------:R-:W2:Y:S01]  /*a6d0*/  LDC R21, c[0x0][0x600] ;  /* 0x00018000ff157b82 */ /* 0x000ea20000000800 */
[-CC-:B----4-:R-:W-:Y:S02]  /*a6e0*/  SHF.R.U64 R13, R10, R14.reuse, R5.reuse ;  /* 0x0000000e0a0d7219 */ /* 0x190fe40000001205 */
[----:B------:R-:W-:Y:S02]  /*a6f0*/  SHF.R.U32.HI R4, RZ, R14, R5 ;  /* 0x0000000eff047219 */ /* 0x000fe40000011605 */
[----:B------:R3:W4:Y:S03]  /*a700*/  F2I.U32.TRUNC.NTZ R14, R7 ;  /* 0x00000007000e7305 */ /* 0x000726000020f000 */
[----:B------:R-:W1:Y:S01]  /*a710*/  LDC R26, c[0x0][0x648] ;  /* 0x00019200ff1a7b82 */ /* 0x000e620000000800 */
[-C--:B0-----:R-:W-:Y:S02]  /*a720*/  SHF.R.U64 R15, R13, R9.reuse, R4 ;  /* 0x000000090d0f7219 */ /* 0x081fe40000001204 */
[----:B------:R-:W-:-:S02]  /*a730*/  SHF.L.U32 R8, R8, R9, RZ ;  /* 0x0000000908087219 */ /* 0x000fc400000006ff */
[-C--:B------:R-:W-:Y:S01]  /*a740*/  SHF.R.U32.HI R5, RZ, R9.reuse, R4 ;  /* 0x00000009ff057219 */ /* 0x080fe20000011604 */
[----:B------:R-:W-:Y:S01]  /*a750*/  IMAD.MOV.U32 R4, RZ, RZ, R15 ;  /* 0x000000ffff047224 */ /* 0x000fe200078e000f */
[----:B------:R-:W-:Y:S01]  /*a760*/  SHF.L.U32 R22, R6, R9, RZ ;  /* 0x0000000906167219 */ /* 0x000fe200000006ff */
[----:B------:R-:W0:Y:S01]  /*a770*/  LDC R27, c[0x0][0x638] ;  /* 0x00018e00ff1b7b82 */ /* 0x000e220000000800 */
[----:B------:R-:W-:-:S07]  /*a780*/  LOP3.LUT R28, RZ, R8, RZ, 0x33, !PT ;  /* 0x00000008ff1c7212 */ /* 0x000fce00078e33ff */
        /* <DEDUP_REMOVED lines=12> */
.L_x_289:
[----:B------:R-:W-:Y:S01]  /*a850*/  ISETP.NE.AND P0, PT, R2, 0x1, PT ;  /* 0x000000010200780c */ /* 0x000fe20003f05270 */
[----:B--2---:R-:W-:Y:S01]  /*a860*/  VIADD R7, R21, 0xffffffff ;  /* 0xffffffff15077836 */ /* 0x004fe20000000000 */
[----:B-1----:R-:W-:Y:S01]  /*a870*/  SHF.R.U64 R5, R4, R26, R5 ;  /* 0x0000001a04057219 */ /* 0x002fe20000001205 */
[----:B------:R-:W-:Y:S01]  /*a880*/  IMAD.MOV R14, RZ, RZ, -R14 ;  /* 0x000000ffff0e7224 */ /* 0x000fe200078e0a0e */
[----:B------:R-:W-:Y:S01]  /*a890*/  LOP3.LUT R4, R13, R28, RZ, 0xc0, !PT ;  /* 0x0000001c0d047212 */ /* 0x000fe200078ec0ff */
[----:B------:R-:W-:Y:S01]  /*a8a0*/  IMAD.MOV.U32 R8, RZ, RZ, R12 ;  /* 0x000000ffff087224 */ /* 0x000fe200078e000c */
[----:B------:R-:W-:Y:S01]  /*a8b0*/  LOP3.LUT R10, R10, R7, RZ, 0xc0, !PT ;  /* 0x000000070a0a7212 */ /* 0x000fe200078ec0ff */
[----:B------:R-:W-:Y:S02]  /*a8c0*/  IMAD.MOV R6, RZ, RZ, -R5 ;  /* 0x000000ffff067224 */ /* 0x000fe400078e0a05 */
[----:B------:R-:W-:-:S04]  /*a8d0*/  IMAD R4, R22, R5, R4 ;  /* 0x0000000516047224 */ /* 0x000fc800078e0204 */
[----:B------:R-:W-:Y:S02]  /*a8e0*/  @P0 IMAD R23, R20, R14, R3 ;  /* 0x0000000e14170224 */ /* 0x000fe400078e0203 */
[----:B0-----:R-:W-:Y:S02]  /*a8f0*/  IMAD R3, R6, R27, R15 ;  /* 0x0000001b06037224 */ /* 0x001fe400078e020f */
[----:B------:R-:W-:Y:S02]  /*a900*/  IMAD R7, R4, R29, R23 ;  /* 0x0000001d04077224 */ /* 0x000fe400078e0217 */
[----:B------:R-:W-:Y:S02]  /*a910*/  IMAD R4, R3, R21, R10 ;  /* 0x0000001503047224 */ /* 0x000fe400078e020a */
[----:B------:R-:W-:-:S03]  /*a920*/  IMAD.MOV.U32 R6, RZ, RZ, 0x1 ;  /* 0x00000001ff067424 */ /* 0x000fc600078e00ff */
[----:B------:R-:W-:Y:S02]  /*a930*/  SEL R9, R4, R7, !P0 ;  /* 0x0000000704097207 */ /* 0x000fe40004000000 */
[----:B------:R-:W-:-:S07]  /*a940*/  SEL R7, R7, R4, !P0 ;  /* 0x0000000407077207 */ /* 0x000fce0004000000 */
.L_x_287:
[----:B------:R-:W-:-:S08]  /*a950*/  NOP ;  /* 0x0000000000007918 */ /* 0x000fd00000000000 */
[----:B------:R-:W0:-:S00]  /*a960*/  USETMAXREG.DEALLOC.CTAPOOL 0x28 ;  /* 0x00000028000079c8 */ /* 0x000e0000080e0500 */
[----:B0-----:R-:W-:-:S13]  /*a970*/  ISETP.NE.AND P0, PT, R0, RZ, PT ;  /* 0x000000ff0000720c */ /* 0x001fda0003f05270 */
[----:B------:R-:W-:Y:S05]  /*a980*/  @P0 EXIT ;  /* 0x000000000000094d */ /* 0x000fea0003800000 */
[----:B------:R-:W-:Y:S01]  /*a990*/  LOP3.LUT P0, RZ, R6, 0xff, RZ, 0xc0, !PT ;  /* 0x000000ff06ff7812 */ /* 0x000fe2000780c0ff */
[----:B------:R-:W-:Y:S02]  /*a9a0*/  IMAD.MOV.U32 R3, RZ, RZ, 0x1 ;  /* 0x00000001ff037424 */ /* 0x000fe400078e00ff */
[----:B------:R-:W-:-:S10]  /*a9b0*/  IMAD.MOV.U32 R0, RZ, RZ, RZ ;  /* 0x000000ffff007224 */ /* 0x000fd400078e00ff */
[----:B------:R-:W-:Y:S05]  /*a9c0*/  @!P0 BRA `(.L_x_290) ;  /* 0x0000000c00648947 */ /* 0x000fea0003800000 */
[----:B------:R-:W0:Y:S01]  /*a9d0*/  LDC R0, c[0x0][0x28c] ;  /* 0x0000a300ff007b82 */ /* 0x000e220000000800 */
[----:B------:R-:W-:Y:S01]  /*a9e0*/  ULDC UR5, c[0x0][0x658] ;  /* 0x0001960000057ab9 */ /* 0x000fe20000000800 */
[----:B------:R-:W-:Y:S01]  /*a9f0*/  UMOV UR7, 0xffffffff ;  /* 0xffffffff00077882 */ /* 0x000fe20000000000 */
[----:B------:R-:W-:Y:S01]  /*aa00*/  ULDC UR6, c[0x0][0xc] ;  /* 0x0000030000067ab9 */ /* 0x000fe20000000800 */
[----:B------:R-:W-:Y:S01]  /*aa10*/  USHF.L.U32 UR9, UR7, UR5, URZ ;  /* 0x0000000507097299 */ /* 0x000fe2000800063f */
[C---:B------:R-:W-:Y:S01]  /*aa20*/  LOP3.LUT P2, RZ, R18.reuse, 0x7f, RZ, 0xc0, !PT ;  /* 0x0000007f12ff7812 */ /* 0x040fe2000784c0ff */
[----:B------:R-:W-:Y:S01]  /*aa30*/  UMOV UR8, 0x1 ;  /* 0x0000000100087882 */ /* 0x000fe20000000000 */
[----:B------:R-:W-:Y:S01]  /*aa40*/  ULDC UR7, c[0x0][0x10] ;  /* 0x0000040000077ab9 */ /* 0x000fe20000000800 */
[----:B------:R-:W-:Y:S01]  /*aa50*/  LOP3.LUT P0, RZ, R18, 0x1f, RZ, 0xc0, !PT ;  /* 0x0000001f12ff7812 */ /* 0x000fe2000780c0ff */
[----:B------:R-:W-:Y:S01]  /*aa60*/  UIMAD.WIDE.U32 UR6, UR6, UR7, URZ ;  /* 0x00000007060672a5 */ /* 0x000fe2000f8e003f */
[----:B------:R-:W-:Y:S01]  /*aa70*/  BSSY B0, `(.L_x_290) ;  /* 0x00000ce000007945 */ /* 0x000fe20003800000 */
[----:B------:R-:W-:Y:S01]  /*aa80*/  USHF.L.U32 UR5, UR8, UR5, URZ ;  /* 0x0000000508057299 */ /* 0x000fe2000800063f */
[----:B------:R-:W-:Y:S01]  /*aa90*/  IMAD.MOV.U32 R11, RZ, RZ, 0x1 ;  /* 0x00000001ff0b7424 */ /* 0x000fe200078e00ff */
[----:B------:R-:W-:Y:S01]  /*aaa0*/  LOP3.LUT R18, R19, 0x2, RZ, 0xfc, !PT ;  /* 0x0000000213127812 */ /* 0x000fe200078efcff */
[----:B------:R-:W-:Y:S01]  /*aab0*/  ULDC UR8, c[0x0][0x14] ;  /* 0x0000050000087ab9 */ /* 0x000fe20000000800 */
[----:B------:R-:W-:Y:S01]  /*aac0*/  PLOP3.LUT P0, PT, P0, P2, PT, 0x8a, 0x0 ;  /* 0x000000000000781c */ /* 0x000fe20000705172 */
[----:B------:R-:W-:-:S02]  /*aad0*/  UIMAD.WIDE.U32 UR30, UR6, UR8, URZ ;  /* 0x00000008061e72a5 */ /* 0x000fc4000f8e003f */
[----:B------:R-:W-:Y:S01]  /*aae0*/  UIMAD UR7, UR7, UR8, URZ ;  /* 0x00000008070772a4 */ /* 0x000fe2000f8e023f */
[----:B------:R-:W-:Y:S01]  /*aaf0*/  ULDC UR4, c[0x0][0x600] ;  /* 0x0001800000047ab9 */ /* 0x000fe20000000800 */
[----:B------:R-:W-:Y:S02]  /*ab00*/  ULOP3.LUT UR6, URZ, UR9, URZ, 0x33, !UPT ;  /* 0x000000093f067292 */ /* 0x000fe4000f8e333f */
[----:B------:R-:W-:Y:S01]  /*ab10*/  UIADD3 UR4, UR4, -0x1, URZ ;  /* 0xffffffff04047890 */ /* 0x000fe2000fffe03f */
[----:B0-----:R-:W-:Y:S01]  /*ab20*/  VIADD R0, R0, 0x3f ;  /* 0x0000003f00007836 */ /* 0x001fe20000000000 */
[----:B------:R-:W-:Y:S01]  /*ab30*/  UIADD3 UR7, UR31, UR7, URZ ;  /* 0x000000071f077290 */ /* 0x000fe2000fffe03f */
[----:B------:R-:W-:-:S03]  /*ab40*/  ULDC.64 UR38, c[0x0][0x198] ;  /* 0x0000660000267ab9 */ /* 0x000fc60000000a00 */
[----:B------:R-:W-:-:S04]  /*ab50*/  SHF.R.S32.HI R3, RZ, 0x1f, R0 ;  /* 0x0000001fff037819 */ /* 0x000fc80000011400 */
[----:B------:R-:W-:Y:S01]  /*ab60*/  LEA.HI R3, R3, R0, RZ, 0x6 ;  /* 0x0000000003037211 */ /* 0x000fe200078f30ff */
[----:B------:R-:W-:-:S03]  /*ab70*/  IMAD.MOV.U32 R0, RZ, RZ, RZ ;  /* 0x000000ffff007224 */ /* 0x000fc600078e00ff */
[----:B------:R-:W-:Y:S01]  /*ab80*/  SHF.R.S32.HI R13, RZ, 0x6, R3 ;  /* 0x00000006ff0d7819 */ /* 0x000fe20000011403 */
[----:B------:R-:W-:-:S04]  /*ab90*/  IMAD.MOV.U32 R3, RZ, RZ, 0x1 ;  /* 0x00000001ff037424 */ /* 0x000fc800078e00ff */
[----:B------:R-:W-:-:S07]  /*aba0*/  VIADD R10, R13, 0x1 ;  /* 0x000000010d0a7836 */ /* 0x000fce0000000000 */
.L_x_302:
[----:B------:R-:W-:-:S03]  /*abb0*/  UMOV UR8, 0xffffffff ;  /* 0xffffffff00087882 */ /* 0x000fc60000000000 */
[----:B------:R-:W-:Y:S05]  /*abc0*/  BRA.DIV UR8, `(.L_x_291) ;  /* 0x0000000e08d07947 */ /* 0x000fea000b800000 */
[----:B------:R-:W-:-:S13]  /*abd0*/  ELECT P6, URZ, PT ;  /* 0x00000000003f782f */ /* 0x000fda00038c0000 */
.L_x_313:
[----:B------:R-:W0:Y:S01]  /*abe0*/  LDC R4, c[0x0][0x28c] ;  /* 0x0000a300ff047b82 */ /* 0x000e220000000800 */
[----:B------:R-:W-:Y:S01]  /*abf0*/  BSSY B1, `(.L_x_292) ;  /* 0x0000043000017945 */ /* 0x000fe20003800000 */
[----:B0-----:R-:W-:-:S13]  /*ac00*/  ISETP.LT.OR P6, PT, R4, 0x1, !P6 ;  /* 0x000000010400780c */ /* 0x001fda00077c1670 */
[----:B------:R-:W-:Y:S05]  /*ac10*/  @P6 BRA `(.L_x_293) ;  /* 0x0000000400006947 */ /* 0x000fea0003800000 */
[----:B------:R-:W-:Y:S02]  /*ac20*/  IMAD.SHL.U32 R14, R7, 0x80, RZ ;  /* 0x00000080070e7824 */ /* 0x000fe400078e00ff */
[----:B------:R-:W-:Y:S02]  /*ac30*/  IMAD.SHL.U32 R15, R9, 0x100, RZ ;  /* 0x00000100090f7824 */ /* 0x000fe400078e00ff */
[----:B------:R-:W-:Y:S02]  /*ac40*/  IMAD.MOV.U32 R20, RZ, RZ, RZ ;  /* 0x000000ffff147224 */ /* 0x000fe400078e00ff */
[----:B------:R-:W-:Y:S02]  /*ac50*/  IMAD.MOV.U32 R4, RZ, RZ, R10 ;  /* 0x000000ffff047224 */ /* 0x000fe400078e000a */
[----:B------:R-:W-:Y:S02]  /*ac60*/  IMAD.MOV.U32 R5, RZ, RZ, R3 ;  /* 0x000000ffff057224 */ /* 0x000fe400078e0003 */
[----:B------:R-:W-:-:S07]  /*ac70*/  IMAD.MOV.U32 R6, RZ, RZ, R0 ;  /* 0x000000ffff067224 */ /* 0x000fce00078e0000 */
.L_x_297:
[----:B------:R-:W0:Y:S01]  /*ac80*/  S2R R12, SR_CgaCtaId ;  /* 0x00000000000c7919 */ /* 0x000e220000008800 */
[----:B------:R-:W-:Y:S01]  /*ac90*/  MOV R7, 0x400 ;  /* 0x0000040000077802 */ /* 0x000fe20000000f00 */
[----:B------:R-:W1:Y:S03]  /*aca0*/  @!P2 LDC R9, c[0x0][0x500] ;  /* 0x00014000ff09ab82 */ /* 0x000e660000000800 */
[----:B0-----:R-:W-:Y:S02]  /*acb0*/  LEA R21, R12, R7, 0x18 ;  /* 0x000000070c157211 */ /* 0x001fe400078ec0ff */
[----:B------:R-:W-:-:S03]  /*acc0*/  SHF.L.U32 R7, R5, 0x1f, RZ ;  /* 0x0000001f05077819 */ /* 0x000fc600000006ff */
[----:B------:R-:W-:-:S04]  /*acd0*/  IMAD R12, R6, 0x8, R21 ;  /* 0x00000008060c7824 */ /* 0x000fc800078e0215 */
[----:B------:R-:W0:Y:S02]  /*ace0*/  SYNCS.PHASECHK.TRANS64.TRYWAIT P1, [R12+URZ+0x20], R7 ;  /* 0x000020070c0075a7 */ /* 0x000e24000802017f */
[----:B01----:R-:W-:Y:S05]  /*acf0*/  @!P1 BRA `(.L_x_294) ;  /* 0x0000000c00a49947 */ /* 0x003fea0003800000 */
.L_x_314:
[----:B0-----:R-:W-:Y:S01]  /*ad00*/  PRMT R7, R18, 0x9910, RZ ;  /* 0x0000991012077816 */ /* 0x001fe200000000ff */
[----:B------:R0:W-:Y:S03]  /*ad10*/  @!P2 SYNCS.ARRIVE.TRANS64 RZ, [R12+URZ], R9 ;  /* 0x000000090cffa9a7 */ /* 0x0001e6000800003f */
[----:B------:R-:W-:-:S13]  /*ad20*/  ISETP.NE.AND P1, PT, R7, 0x2, PT ;  /* 0x000000020700780c */ /* 0x000fda0003f25270 */
[----:B0-----:R-:W-:Y:S05]  /*ad30*/  @P1 BRA `(.L_x_295) ;  /* 0x0000000000041947 */ /* 0x001fea0003800000 */
[----:B------:R-:W-:Y:S01]  /*ad40*/  BPT.TRAP 0x1 ;  /* 0x000000040000795c */ /* 0x000fe20000300000 */
.L_x_295:
[----:B------:R-:W-:Y:S05]  /*ad50*/  @P0 BRA `(.L_x_296) ;  /* 0x0000000000040947 */ /* 0x000fea0003800000 */
[----:B------:R-:W-:Y:S01]  /*ad60*/  BPT.TRAP 0x1 ;  /* 0x000000040000795c */ /* 0x000fe20000300000 */
.L_x_296:
[--C-:B------:R-:W-:Y:S01]  /*ad70*/  IMAD R7, R6, 0x8000, R21.reuse ;  /* 0x0000800006077824 */ /* 0x100fe200078e0215 */
[----:B------:R-:W-:Y:S01]  /*ad80*/  R2UR UR34, R20 ;  /* 0x00000000142272ca */ /* 0x000fe200000e0000 */
[----:B------:R-:W-:Y:S01]  /*ad90*/  IMAD R21, R6, 0x10000, R21 ;  /* 0x0001000006157824 */ /* 0x000fe200078e0215 */
[----:B------:R-:W-:Y:S01]  /*ada0*/  R2UR UR33, R12 ;  /* 0x000000000c2172ca */ /* 0x000fe200000e0000 */
[----:B------:R-:W-:Y:S01]  /*adb0*/  VIADD R4, R4, 0xffffffff ;  /* 0xffffffff04047836 */ /* 0x000fe20000000000 */
[----:B------:R-:W-:Y:S01]  /*adc0*/  R2UR UR24, R7 ;  /* 0x00000000071872ca */ /* 0x000fe200000e0000 */
[----:B------:R-:W-:Y:S01]  /*add0*/  UIADD3 UR14, UP0, UR38, 0xf0, URZ ;  /* 0x000000f0260e7890 */ /* 0x000fe2000ff1e03f */
[----:B------:R-:W-:Y:S01]  /*ade0*/  R2UR UR8, R21 ;  /* 0x00000000150872ca */ /* 0x000fe200000e0000 */
[----:B------:R-:W-:Y:S01]  /*adf0*/  UIADD3 UR40, UP1, UR38, 0x1f0, URZ ;  /* 0x000001f026287890 */ /* 0x000fe2000ff3e03f */
[----:B------:R-:W-:Y:S01]  /*ae00*/  R2UR UR36, R8 ;  /* 0x00000000082472ca */ /* 0x000fe200000e0000 */
[----:B------:R-:W-:Y:S01]  /*ae10*/  UIADD3.X UR15, URZ, UR39, URZ, UP0, !UPT ;  /* 0x000000273f0f7290 */ /* 0x000fe200087fe43f */
[----:B------:R-:W-:Y:S01]  /*ae20*/  R2UR UR35, R14 ;  /* 0x000000000e2372ca */ /* 0x000fe200000e0000 */
[----:B------:R-:W-:Y:S01]  /*ae30*/  UIADD3.X UR41, URZ, UR39, URZ, UP1, !UPT ;  /* 0x000000273f297290 */ /* 0x000fe20008ffe43f */
[----:B------:R-:W-:Y:S01]  /*ae40*/  R2UR UR19, R15 ;  /* 0x000000000f1372ca */ /* 0x000fe200000e0000 */
[----:B------:R-:W-:Y:S01]  /*ae50*/  UIADD3 UR26, UR34, 0x20, URZ ;  /* 0x00000020221a7890 */ /* 0x000fe2000fffe03f */
[----:B------:R-:W-:Y:S01]  /*ae60*/  ISETP.GT.AND P3, PT, R4, 0x1, PT ;  /* 0x000000010400780c */ /* 0x000fe20003f64270 */
[----:B------:R-:W-:Y:S01]  /*ae70*/  VIADD R6, R6, 0x1 ;  /* 0x0000000106067836 */ /* 0x000fe20000000000 */
[----:B------:R-:W-:Y:S01]  /*ae80*/  UMOV UR22, 0x0 ;  /* 0x0000000000167882 */ /* 0x000fe20000000000 */
[----:B------:R-:W-:Y:S01]  /*ae90*/  UIADD3 UR32, UR24, 0x100, URZ ;  /* 0x0000010018207890 */ /* 0x000fe2000fffe03f */
[----:B------:R-:W-:Y:S01]  /*aea0*/  VIADD R20, R20, 0x40 ;  /* 0x0000004014147836 */ /* 0x000fe20000000000 */
[----:B------:R-:W-:Y:S01]  /*aeb0*/  UIADD3 UR24, UR24, 0x4100, URZ ;  /* 0x0000410018187890 */ /* 0x000fe2000fffe03f */
[----:B------:R-:W-:Y:S01]  /*aec0*/  ISETP.NE.AND P1, PT, R6, 0x4, PT ;  /* 0x000000040600780c */ /* 0x000fe20003f25270 */
[----:B------:R-:W-:-:S02]  /*aed0*/  UIADD3 UR16, UR8, 0x20100, URZ ;  /* 0x0002010008107890 */ /* 0x000fc4000fffe03f */
[----:B------:R-:W-:Y:S01]  /*aee0*/  UIADD3 UR8, UR8, 0x28100, URZ ;  /* 0x0002810008087890 */ /* 0x000fe2000fffe03f */
[----:B------:R-:W-:Y:S01]  /*aef0*/  SEL R12, RZ, 0x1, P1 ;  /* 0x00000001ff0c7807 */ /* 0x000fe20000800000 */
[----:B------:R-:W-:Y:S01]  /*af00*/  UMOV UR23, 0x10000000 ;  /* 0x1000000000177882 */ /* 0x000fe20000000000 */
[----:B------:R-:W-:Y:S01]  /*af10*/  UMOV UR25, UR33 ;  /* 0x0000002100197c82 */ /* 0x000fe20008000000 */
[----:B------:R-:W-:Y:S01]  /*af20*/  UMOV UR28, UR36 ;  /* 0x00000024001c7c82 */ /* 0x000fe20008000000 */
[----:B------:R-:W-:Y:S01]  /*af30*/  UMOV UR27, UR35 ;  /* 0x00000023001b7c82 */ /* 0x000fe20008000000 */
[----:B------:R-:W-:Y:S01]  /*af40*/  UMOV UR17, UR33 ;  /* 0x0000002100117c82 */ /* 0x000fe20008000000 */
[----:B------:R-:W-:Y:S01]  /*af50*/  UMOV UR18, UR34 ;  /* 0x0000002200127c82 */ /* 0x000fe20008000000 */
[----:B------:R-:W-:Y:S01]  /*af60*/  UMOV UR20, UR36 ;  /* 0x0000002400147c82 */ /* 0x000fe20008000000 */
[----:B------:R0:W-:Y:S01]  /*af70*/  UTMALDG.3D [UR32], [UR14], desc[UR22] ;  /* 0x000016200e0075b4 */ /* 0x0001e20008011000 */
[----:B------:R-:W-:Y:S01]  /*af80*/  UMOV UR9, UR33 ;  /* 0x0000002100097c82 */ /* 0x000fe20008000000 */
[----:B------:R-:W-:Y:S01]  /*af90*/  UMOV UR11, UR19 ;  /* 0x00000013000b7c82 */ /* 0x000fe20008000000 */
[----:B------:R-:W-:Y:S01]  /*afa0*/  UMOV UR12, UR36 ;  /* 0x00000024000c7c82 */ /* 0x000fe20008000000 */
[----:B------:R-:W-:Y:S01]  /*afb0*/  UMOV UR10, UR26 ;  /* 0x0000001a000a7c82 */ /* 0x000fe20008000000 */
[----:B------:R-:W-:-:S02]  /*afc0*/  LOP3.LUT R5, R5, R12, RZ, 0x3c, !PT ;  /* 0x0000000c05057212 */ /* 0x000fc400078e3cff */
[----:B------:R-:W-:Y:S01]  /*afd0*/  SEL R6, R6, RZ, P1 ;  /* 0x000000ff06067207 */ /* 0x000fe20000800000 */
[----:B------:R0:W-:Y:S01]  /*afe0*/  UTMALDG.3D [UR24], [UR14], desc[UR22] ;  /* 0x000016180e0075b4 */ /* 0x0001e20008011000 */
[----:B------:R0:W-:Y:S01]  /*aff0*/  UTMALDG.3D [UR16], [UR40], desc[UR22] ;  /* 0x00001610280075b4 */ /* 0x0001e20008011000 */
[----:B------:R0:W-:Y:S02]  /*b000*/  UTMALDG.3D [UR8], [UR40], desc[UR22] ;  /* 0x00001608280075b4 */ /* 0x0001e40008011000 */
[----:B0-----:R-:W-:Y:S05]  /*b010*/  @P3 BRA `(.L_x_297) ;  /* 0xfffffffc00183947 */ /* 0x001fea000383ffff */
.L_x_293:
[----:B------:R-:W-:Y:S05]  /*b020*/  BSYNC B1 ;  /* 0x0000000000017941 */ /* 0x000fea0003800000 */
.L_x_292:
[----:B------:R-:W-:Y:S01]  /*b030*/  LOP3.LUT P3, RZ, R11, 0xff, RZ, 0xc0, !PT ;  /* 0x000000ff0bff7812 */ /* 0x000fe2000786c0ff */
[----:B------:R-:W-:Y:S01]  /*b040*/  IMAD.IADD R0, R13, 0x1, R0 ;  /* 0x000000010d007824 */ /* 0x000fe200078e0200 */
[----:B------:R-:W-:Y:S01]  /*b050*/  IADD3 R16, P4, R16, UR30, RZ ;  /* 0x0000001e10107c10 */ /* 0x000fe2000ff9e0ff */
[----:B------:R-:W-:Y:S01]  /*b060*/  ULDC.64 UR8, c[0x0][0x650] ;  /* 0x0001940000087ab9 */ /* 0x000fe20000000a00 */
[----:B------:R-:W-:Y:S01]  /*b070*/  BSSY B1, `(.L_x_298) ;  /* 0x000006b000017945 */ /* 0x000fe20003800000 */
[----:B------:R-:W-:Y:S01]  /*b080*/  IMAD.MOV.U32 R7, RZ, RZ, -0x1 ;  /* 0xffffffffff077424 */ /* 0x000fe200078e00ff */
[----:B------:R-:W-:Y:S01]  /*b090*/  SHF.R.U32.HI R4, RZ, 0x2, R0 ;  /* 0x00000002ff047819 */ /* 0x000fe20000011600 */
[----:B------:R-:W-:Y:S01]  /*b0a0*/  IMAD.MOV.U32 R9, RZ, RZ, -0x1 ;  /* 0xffffffffff097424 */ /* 0x000fe200078e00ff */
[----:B------:R-:W-:Y:S01]  /*b0b0*/  ISETP.GT.U32.AND P1, PT, R0, 0x3, PT ;  /* 0x000000030000780c */ /* 0x000fe20003f24070 */
[----:B------:R-:W-:Y:S01]  /*b0c0*/  IMAD.MOV.U32 R8, RZ, RZ, -0x1 ;  /* 0xffffffffff087424 */ /* 0x000fe200078e00ff */
[----:B------:R-:W-:-:S02]  /*b0d0*/  LOP3.LUT R4, R4, 0x1, RZ, 0xc0, !PT ;  /* 0x0000000104047812 */ /* 0x000fc400078ec0ff */
[----:B------:R-:W-:Y:S01]  /*b0e0*/  ISETP.LT.U32.AND P1, PT, R13, 0x4, P1 ;  /* 0x000000040d00780c */ /* 0x000fe20000f21070 */
[----:B------:R-:W0:Y:S01]  /*b0f0*/  @P3 S2R R6, SR_CgaCtaId ;  /* 0x0000000000063919 */ /* 0x000e220000008800 */
[----:B------:R-:W-:Y:S02]  /*b100*/  @P3 MOV R5, 0x400 ;  /* 0x0000040000053802 */ /* 0x000fe40000000f00 */
[----:B------:R-:W-:Y:S02]  /*b110*/  IADD3.X R17, R17, UR7, RZ, P4, !PT ;  /* 0x0000000711117c10 */ /* 0x000fe4000a7fe4ff */
[----:B------:R-:W-:Y:S02]  /*b120*/  ISETP.GE.U32.AND P4, PT, R16, UR8, PT ;  /* 0x0000000810007c0c */ /* 0x000fe4000bf86070 */
[----:B------:R-:W-:Y:S02]  /*b130*/  LOP3.LUT R0, R0, 0x3, RZ, 0xc0, !PT ;  /* 0x0000000300007812 */ /* 0x000fe400078ec0ff */
[----:B------:R-:W-:-:S02]  /*b140*/  PRMT R11, RZ, 0x7610, R11 ;  /* 0x00007610ff0b7816 */ /* 0x000fc4000000000b */
[----:B0-----:R-:W-:-:S04]  /*b150*/  @P3 LEA R5, R6, R5, 0x18 ;  /* 0x0000000506053211 */ /* 0x001fc800078ec0ff */
[----:B------:R0:W-:Y:S01]  /*b160*/  @P3 SYNCS.ARRIVE.TRANS64.A1T0 RZ, [R5+URZ+0x58], RZ ;  /* 0x000058ff05ff39a7 */ /* 0x0001e2000810003f */
[----:B------:R-:W-:Y:S02]  /*b170*/  ISETP.NE.U32.AND P3, PT, R4, 0x1, PT ;  /* 0x000000010400780c */ /* 0x000fe40003f65070 */
[----:B------:R-:W-:Y:S02]  /*b180*/  SEL R4, RZ, 0x1, !P1 ;  /* 0x00000001ff047807 */ /* 0x000fe40004800000 */
[----:B------:R-:W-:Y:S02]  /*b190*/  ISETP.GE.U32.AND.EX P1, PT, R17, UR9, PT, P4 ;  /* 0x0000000911007c0c */ /* 0x000fe4000bf26140 */
[----:B------:R-:W-:-:S04]  /*b1a0*/  ISETP.GT.U32.AND P3, PT, R13, 0x3, !P3 ;  /* 0x000000030d00780c */ /* 0x000fc80005f64070 */
[----:B0-----:R-:W-:-:S04]  /*b1b0*/  SEL R5, RZ, 0x1, !P3 ;  /* 0x00000001ff057807 */ /* 0x001fc80005800000 */
[--C-:B------:R-:W-:Y:S02]  /*b1c0*/  LOP3.LUT R3, R5, R3, R4.reuse, 0x96, !PT ;  /* 0x0000000305037212 */ /* 0x100fe400078e9604 */
[----:B------:R-:W-:Y:S01]  /*b1d0*/  PRMT R4, RZ, 0x7610, R4 ;  /* 0x00007610ff047816 */ /* 0x000fe20000000004 */
[----:B------:R-:W-:Y:S06]  /*b1e0*/  @P1 BRA `(.L_x_299) ;  /* 0x00000004004c1947 */ /* 0x000fec0003800000 */
[----:B------:R-:W-:Y:S01]  /*b1f0*/  ULDC.64 UR8, c[0x0][0x628] ;  /* 0x00018a0000087ab9 */ /* 0x000fe20000000a00 */
[----:B------:R-:W0:Y:S01]  /*b200*/  S2R R14, SR_CTAID.X ;  /* 0x00000000000e7919 */ /* 0x000e220000002500 */
[----:B------:R-:W-:Y:S01]  /*b210*/  ISETP.NE.U32.AND P1, PT, RZ, UR8, PT ;  /* 0x00000008ff007c0c */ /* 0x000fe2000bf25070 */
[----:B------:R-:W-:Y:S01]  /*b220*/  ULDC UR11, c[0x0][0x630] ;  /* 0x00018c00000b7ab9 */ /* 0x000fe20000000800 */
[----:B------:R-:W-:Y:S01]  /*b230*/  IMAD.MOV.U32 R4, RZ, RZ, R16 ;  /* 0x000000ffff047224 */ /* 0x000fe200078e0010 */
[----:B------:R-:W1:Y:S01]  /*b240*/  S2R R12, SR_CTAID.Y ;  /* 0x00000000000c7919 */ /* 0x000e620000002600 */
[----:B------:R-:W-:Y:S01]  /*b250*/  ISETP.NE.AND.EX P1, PT, RZ, UR9, PT, P1 ;  /* 0x00000009ff007c0c */ /* 0x000fe2000bf25310 */
[----:B------:R-:W-:-:S12]  /*b260*/  IMAD.MOV.U32 R5, RZ, RZ, R17 ;  /* 0x000000ffff057224 */ /* 0x000fd800078e0011 */
[----:B------:R-:W-:Y:S05]  /*b270*/  @!P1 BRA `(.L_x_300) ;  /* 0x0000000000289947 */ /* 0x000fea0003800000 */
[----:B------:R-:W-:Y:S02]  /*b280*/  ULDC UR10, c[0x0][0x634] ;  /* 0x00018d00000a7ab9 */ /* 0x000fe40000000800 */
[----:B------:R-:W-:-:S05]  /*b290*/  IADD3 R9, P1, R16, UR10, RZ ;  /* 0x0000000a10097c10 */ /* 0x000fca000ff3e0ff */
[----:B------:R-:W-:-:S04]  /*b2a0*/  IMAD.X R15, RZ, RZ, R17, P1 ;  /* 0x000000ffff0f7224 */ /* 0x000fc800008e0611 */
[----:B------:R-:W-:-:S04]  /*b2b0*/  IMAD.WIDE.U32 R6, R15, UR8, RZ ;  /* 0x000000080f067c25 */ /* 0x000fc8000f8e00ff */
[----:B------:R-:W-:-:S04]  /*b2c0*/  IMAD.WIDE.U32 R6, P1, R9, UR9, R6 ;  /* 0x0000000909067c25 */ /* 0x000fc8000f820006 */
[----:B------:R-:W-:-:S04]  /*b2d0*/  IMAD.WIDE.U32 R8, R9, UR8, RZ ;  /* 0x0000000809087c25 */ /* 0x000fc8000f8e00ff */
[----:B------:R-:W-:Y:S01]  /*b2e0*/  IMAD.X R5, RZ, RZ, RZ, P1 ;  /* 0x000000ffff057224 */ /* 0x000fe200008e06ff */
[----:B------:R-:W-:Y:S01]  /*b2f0*/  IADD3 RZ, P1, R9, R6, RZ ;  /* 0x0000000609ff7210 */ /* 0x000fe20007f3e0ff */
[----:B------:R-:W-:-:S04]  /*b300*/  IMAD.MOV.U32 R4, RZ, RZ, R7 ;  /* 0x000000ffff047224 */ /* 0x000fc800078e0007 */
[----:B------:R-:W-:-:S08]  /*b310*/  IMAD.WIDE.U32.X R4, R15, UR9, R4, P1 ;  /* 0x000000090f047c25 */ /* 0x000fd000088e0404 */
.L_x_300:
[--C-:B------:R-:W-:Y:S01]  /*b320*/  SHF.R.U64 R8, R4, UR11, R5.reuse ;  /* 0x0000000b04087c19 */ /* 0x100fe20008001205 */
[----:B------:R-:W-:Y:S01]  /*b330*/  ULDC.64 UR8, c[0x0][0x620] ;  /* 0x0001880000087ab9 */ /* 0x000fe20000000a00 */
[----:B------:R-:W-:Y:S01]  /*b340*/  SHF.R.U32.HI R4, RZ, UR11, R5 ;  /* 0x0000000bff047c19 */ /* 0x000fe20008011605 */
[----:B------:R-:W2:Y:S01]  /*b350*/  LDC R25, c[0x0][0x144] ;  /* 0x00005100ff197b82 */ /* 0x000ea20000000800 */
[----:B------:R-:W-:Y:S01]  /*b360*/  IADD3 R7, P1, RZ, -R8, RZ ;  /* 0x80000008ff077210 */ /* 0x000fe20007f3e0ff */
[----:B------:R-:W-:Y:S01]  /*b370*/  ULDC.64 UR12, c[0x0][0x640] ;  /* 0x00019000000c7ab9 */ /* 0x000fe20000000a00 */
[----:B0-----:R-:W-:Y:S01]  /*b380*/  I2FP.F32.U32 R9, R14 ;  /* 0x0000000e00097245 */ /* 0x001fe20000201000 */
[----:B------:R-:W-:Y:S02]  /*b390*/  ULDC UR10, c[0x0][0x608] ;  /* 0x00018200000a7ab9 */ /* 0x000fe40000000800 */
[----:B------:R-:W-:Y:S01]  /*b3a0*/  IMAD.X R4, RZ, RZ, ~R4, P1 ;  /* 0x000000ffff047224 */ /* 0x000fe200008e0e04 */
[----:B------:R-:W-:Y:S01]  /*b3b0*/  ISETP.NE.U32.AND P1, PT, RZ, UR12, PT ;  /* 0x0000000cff007c0c */ /* 0x000fe2000bf25070 */
[----:B------:R-:W0:Y:S02]  /*b3c0*/  LDC R21, c[0x0][0x148] ;  /* 0x00005200ff157b82 */ /* 0x000e240000000800 */
[----:B------:R-:W-:Y:S01]  /*b3d0*/  IMAD R6, R4, UR8, RZ ;  /* 0x0000000804067c24 */ /* 0x000fe2000f8e02ff */
[----:B------:R-:W-:Y:S01]  /*b3e0*/  ISETP.NE.AND.EX P1, PT, RZ, UR13, PT, P1 ;  /* 0x0000000dff007c0c */ /* 0x000fe2000bf25310 */
[----:B------:R-:W-:Y:S01]  /*b3f0*/  IMAD.WIDE.U32 R4, R7, UR8, R16 ;  /* 0x0000000807047c25 */ /* 0x000fe2000f8e0010 */
[----:B------:R-:W-:-:S03]  /*b400*/  ULDC UR8, c[0x0][0x150] ;  /* 0x0000540000087ab9 */ /* 0x000fc60000000800 */
[----:B------:R-:W-:Y:S02]  /*b410*/  IMAD R7, R7, UR9, R6 ;  /* 0x0000000907077c24 */ /* 0x000fe4000f8e0206 */
[----:B------:R-:W-:Y:S01]  /*b420*/  FMUL R6, R9, UR8 ;  /* 0x0000000809067c20 */ /* 0x000fe20008400000 */
[----:B------:R-:W-:Y:S01]  /*b430*/  ULDC UR8, c[0x0][0x618] ;  /* 0x0001860000087ab9 */ /* 0x000fe20000000800 */
[----:B------:R-:W-:Y:S01]  /*b440*/  ULDC UR9, c[0x0][0x154] ;  /* 0x0000550000097ab9 */ /* 0x000fe20000000800 */
[----:B------:R-:W-:-:S03]  /*b450*/  IMAD.IADD R5, R5, 0x1, R7 ;  /* 0x0000000105057824 */ /* 0x000fc600078e0207 */
[----:B------:R-:W3:Y:S02]  /*b460*/  F2I.U32.TRUNC.NTZ R6, R6 ;  /* 0x0000000600067305 */ /* 0x000ee4000020f000 */
[----:B------:R-:W-:Y:S02]  /*b470*/  SHF.R.U64 R9, R4, UR8, R5 ;  /* 0x0000000804097c19 */ /* 0x000fe40008001205 */
[----:B-1----:R-:W-:-:S05]  /*b480*/  I2FP.F32.U32 R4, R12 ;  /* 0x0000000c00047245 */ /* 0x002fca0000201000 */
[----:B------:R-:W-:Y:S01]  /*b490*/  FMUL R22, R4, UR9 ;  /* 0x0000000904167c20 */ /* 0x000fe20008400000 */
[----:B------:R-:W-:Y:S01]  /*b4a0*/  SHF.R.U32.HI R4, RZ, UR8, R5 ;  /* 0x00000008ff047c19 */ /* 0x000fe20008011605 */
[----:B------:R-:W-:-:S03]  /*b4b0*/  ULDC UR8, c[0x0][0x658] ;  /* 0x0001960000087ab9 */ /* 0x000fc60000000800 */
[--C-:B------:R-:W-:Y:S01]  /*b4c0*/  SHF.R.U64 R20, R9, UR10, R4.reuse ;  /* 0x0000000a09147c19 */ /* 0x100fe20008001204 */
[----:B------:R-:W1:Y:S01]  /*b4d0*/  F2I.U32.TRUNC.NTZ R22, R22 ;  /* 0x0000001600167305 */ /* 0x000e62000020f000 */
[----:B------:R-:W-:Y:S01]  /*b4e0*/  SHF.R.U32.HI R5, RZ, UR10, R4 ;  /* 0x0000000aff057c19 */ /* 0x000fe20008011604 */
[----:B---3--:R-:W-:-:S03]  /*b4f0*/  IMAD.MOV R6, RZ, RZ, -R6 ;  /* 0x000000ffff067224 */ /* 0x008fc600078e0a06 */
[--C-:B------:R-:W-:Y:S01]  /*b500*/  SHF.R.U64 R15, R20, UR8, R5.reuse ;  /* 0x00000008140f7c19 */ /* 0x100fe20008001205 */
[----:B--2---:R-:W-:Y:S01]  /*b510*/  IMAD R14, R25, R6, R14 ;  /* 0x00000006190e7224 */ /* 0x004fe200078e020e */
[----:B------:R-:W-:-:S03]  /*b520*/  SHF.R.U32.HI R23, RZ, UR8, R5 ;  /* 0x00000008ff177c19 */ /* 0x000fc60008011605 */
[----:B------:R-:W-:Y:S02]  /*b530*/  IMAD.MOV.U32 R4, RZ, RZ, R15 ;  /* 0x000000ffff047224 */ /* 0x000fe400078e000f */
[----:B------:R-:W-:Y:S01]  /*b540*/  IMAD.MOV.U32 R5, RZ, RZ, R23 ;  /* 0x000000ffff057224 */ /* 0x000fe200078e0017 */
[----:B-1----:R-:W-:Y:S06]  /*b550*/  @!P1 BRA `(.L_x_301) ;  /* 0x0000000000289947 */ /* 0x002fec0003800000 */
[----:B------:R-:W-:Y:S02]  /*b560*/  ULDC UR8, c[0x0][0x64c] ;  /* 0x0001930000087ab9 */ /* 0x000fe40000000800 */
[----:B------:R-:W-:-:S05]  /*b570*/  IADD3 R5, P1, R15, UR8, RZ ;  /* 0x000000080f057c10 */ /* 0x000fca000ff3e0ff */
[----:B------:R-:W-:-:S04]  /*b580*/  IMAD.X R23, RZ, RZ, R23, P1 ;  /* 0x000000ffff177224 */ /* 0x000fc800008e0617 */
[----:B------:R-:W-:-:S04]  /*b590*/  IMAD.WIDE.U32 R6, R23, UR12, RZ ;  /* 0x0000000c17067c25 */ /* 0x000fc8000f8e00ff */
[----:B------:R-:W-:-:S04]  /*b5a0*/  IMAD.WIDE.U32 R6, P1, R5, UR13, R6 ;  /* 0x0000000d05067c25 */ /* 0x000fc8000f820006 */
[----:B------:R-:W-:-:S04]  /*b5b0*/  IMAD.WIDE.U32 R4, R5, UR12, RZ ;  /* 0x0000000c05047c25 */ /* 0x000fc8000f8e00ff */
[----:B------:R-:W-:Y:S01]  /*b5c0*/  IMAD.MOV.U32 R4, RZ, RZ, R7 ;  /* 0x000000ffff047224 */ /* 0x000fe200078e0007 */
[----:B------:R-:W-:Y:S01]  /*b5d0*/  IADD3 RZ, P3, R5, R6, RZ ;  /* 0x0000000605ff7210 */ /* 0x000fe20007f7e0ff */
[----:B------:R-:W-:-:S04]  /*b5e0*/  IMAD.X R5, RZ, RZ, RZ, P1 ;  /* 0x000000ffff057224 */ /* 0x000fc800008e06ff */
[----:B------:R-:W-:-:S08]  /*b5f0*/  IMAD.WIDE.U32.X R4, R23, UR13, R4, P3 ;  /* 0x0000000d17047c25 */ /* 0x000fd000098e0404 */
.L_x_301:
[----:B------:R-:W-:Y:S01]  /*b600*/  ISETP.NE.AND P1, PT, R2, 0x1, PT ;  /* 0x000000010200780c */ /* 0x000fe20003f25270 */
[----:B------:R-:W-:Y:S01]  /*b610*/  ULDC UR8, c[0x0][0x648] ;  /* 0x0001920000087ab9 */ /* 0x000fe20000000800 */
[----:B------:R-:W-:Y:S01]  /*b620*/  LOP3.LUT R20, R20, UR6, RZ, 0xc0, !PT ;  /* 0x0000000614147c12 */ /* 0x000fe2000f8ec0ff */
[----:B------:R-:W-:Y:S01]  /*b630*/  IMAD.MOV R22, RZ, RZ, -R22 ;  /* 0x000000ffff167224 */ /* 0x000fe200078e0a16 */
[----:B------:R-:W-:Y:S01]  /*b640*/  SHF.R.U64 R5, R4, UR8, R5 ;  /* 0x0000000804057c19 */ /* 0x000fe20008001205 */
[----:B------:R-:W-:Y:S01]  /*b650*/  ULDC UR8, c[0x0][0x638] ;  /* 0x00018e0000087ab9 */ /* 0x000fe20000000800 */
[----:B------:R-:W-:Y:S01]  /*b660*/  LOP3.LUT R6, R9, UR4, RZ, 0xc0, !PT ;  /* 0x0000000409067c12 */ /* 0x000fe2000f8ec0ff */
[----:B------:R-:W-:Y:S02]  /*b670*/  ULDC UR9, c[0x0][0x610] ;  /* 0x0001840000097ab9 */ /* 0x000fe40000000800 */
[----:B------:R-:W-:Y:S02]  /*b680*/  IMAD.MOV R4, RZ, RZ, -R5 ;  /* 0x000000ffff047224 */ /* 0x000fe400078e0a05 */
[----:B------:R-:W-:-:S02]  /*b690*/  IMAD R5, R5, UR5, R20 ;  /* 0x0000000505057c24 */ /* 0x000fc4000f8e0214 */
[----:B0-----:R-:W-:Y:S02]  /*b6a0*/  @P1 IMAD R14, R21, R22, R12 ;  /* 0x00000016150e1224 */ /* 0x001fe400078e020c */
[----:B------:R-:W-:Y:S01]  /*b6b0*/  IMAD R15, R4, UR8, R15 ;  /* 0x00000008040f7c24 */ /* 0x000fe2000f8e020f */
[----:B------:R-:W-:Y:S01]  /*b6c0*/  ULDC UR8, c[0x0][0x600] ;  /* 0x0001800000087ab9 */ /* 0x000fe20000000800 */
[----:B------:R-:W-:Y:S02]  /*b6d0*/  IMAD R14, R5, UR9, R14 ;  /* 0x00000009050e7c24 */ /* 0x000fe4000f8e020e */
[----:B------:R-:W-:Y:S02]  /*b6e0*/  IMAD R15, R15, UR8, R6 ;  /* 0x000000080f0f7c24 */ /* 0x000fe4000f8e0206 */
[----:B------:R-:W-:-:S03]  /*b6f0*/  IMAD.MOV.U32 R4, RZ, RZ, 0x1 ;  /* 0x00000001ff047424 */ /* 0x000fc600078e00ff */
[----:B------:R-:W-:Y:S02]  /*b700*/  SEL R9, R15, R14, !P1 ;  /* 0x0000000e0f097207 */ /* 0x000fe40004800000 */
[----:B------:R-:W-:-:S07]  /*b710*/  SEL R7, R14, R15, !P1 ;  /* 0x0000000f0e077207 */ /* 0x000fce0004800000 */
.L_x_299:
[----:B------:R-:W-:Y:S05]  /*b720*/  BSYNC B1 ;  /* 0x0000000000017941 */ /* 0x000fea0003800000 */
.L_x_298:
[----:B------:R-:W-:-:S13]  /*b730*/  LOP3.LUT P1, RZ, R4, 0xff, RZ, 0xc0, !PT ;  /* 0x000000ff04ff7812 */ /* 0x000fda000782c0ff */
[----:B------:R-:W-:Y:S05]  /*b740*/  @P1 BRA `(.L_x_302) ;  /* 0xfffffff400181947 */ /* 0x000fea000383ffff */
[----:B------:R-:W-:Y:S05]  /*b750*/  BSYNC B0 ;  /* 0x0000000000007941 */ /* 0x000fea0003800000 */
.L_x_290:
[----:B------:R-:W-:-:S03]  /*b760*/  UMOV UR8, 0xffffffff ;  /* 0xffffffff00087882 */ /* 0x000fc60000000000 */
[----:B------:R-:W-:Y:S05]  /*b770*/  BRA.DIV UR8, `(.L_x_303) ;  /* 0x0000000608187947 */ /* 0x000fea000b800000 */
[----:B------:R-:W-:-:S13]  /*b780*/  ELECT P6, URZ, PT ;  /* 0x00000000003f782f */ /* 0x000fda00038c0000 */
.L_x_317:
[----:B------:R-:W-:Y:S04]  /*b790*/  BSSY B0, `(.L_x_304) ;  /* 0x000002b000007945 */ /* 0x000fe80003800000 */
[----:B------:R-:W-:Y:S05]  /*b7a0*/  @!P6 BRA `(.L_x_305) ;  /* 0x0000000000a4e947 */ /* 0x000fea0003800000 */
[----:B------:R-:W-:-:S04]  /*b7b0*/  LOP3.LUT R19, R19, 0x2, RZ, 0xfc, !PT ;  /* 0x0000000213137812 */ /* 0x000fc800078efcff */
[----:B------:R-:W-:-:S13]  /*b7c0*/  ISETP.NE.AND P0, PT, R19, 0x3, PT ;  /* 0x000000031300780c */ /* 0x000fda0003f05270 */
[----:B------:R-:W-:Y:S05]  /*b7d0*/  @!P0 BRA `(.L_x_306) ;  /* 0x0000000000048947 */ /* 0x000fea0003800000 */
[----:B------:R-:W-:Y:S01]  /*b7e0*/  BPT.TRAP 0x1 ;  /* 0x000000040000795c */ /* 0x000fe20000300000 */
.L_x_306:
[----:B------:R-:W0:Y:S01]  /*b7f0*/  S2R R5, SR_CgaCtaId ;  /* 0x0000000000057919 */ /* 0x000e220000008800 */
[----:B------:R-:W-:Y:S02]  /*b800*/  MOV R2, 0x400 ;  /* 0x0000040000027802 */ /* 0x000fe40000000f00 */
[----:B------:R-:W-:Y:S02]  /*b810*/  SHF.L.U32 R4, R3, 0x1f, RZ ;  /* 0x0000001f03047819 */ /* 0x000fe400000006ff */
[----:B0-----:R-:W-:-:S05]  /*b820*/  LEA R5, R5, R2, 0x18 ;  /* 0x0000000205057211 */ /* 0x001fca00078ec0ff */
[----:B------:R-:W-:-:S04]  /*b830*/  VIADD R5, R5, 0x20 ;  /* 0x0000002005057836 */ /* 0x000fc80000000000 */
[C---:B------:R-:W-:Y:S02]  /*b840*/  IMAD R7, R0.reuse, 0x8, R5 ;  /* 0x0000000800077824 */ /* 0x040fe400078e0205 */
[----:B------:R-:W-:Y:S02]  /*b850*/  VIADD R0, R0, 0x1 ;  /* 0x0000000100007836 */ /* 0x000fe40000000000 */
[----:B------:R-:W0:Y:S03]  /*b860*/  SYNCS.PHASECHK.TRANS64.TRYWAIT P0, [R7+URZ], R4 ;  /* 0x00000004070075a7 */ /* 0x000e26000800017f */
[----:B------:R-:W-:-:S04]  /*b870*/  ISETP.NE.AND P1, PT, R0, 0x4, PT ;  /* 0x000000040000780c */ /* 0x000fc80003f25270 */
[----:B------:R-:W-:Y:S02]  /*b880*/  SEL R2, RZ, 0x1, P1 ;  /* 0x00000001ff027807 */ /* 0x000fe40000800000 */
[----:B------:R-:W-:Y:S02]  /*b890*/  SEL R0, R0, RZ, P1 ;  /* 0x000000ff00007207 */ /* 0x000fe40000800000 */
[----:B------:R-:W-:-:S03]  /*b8a0*/  LOP3.LUT R9, R3, R2, RZ, 0x3c, !PT ;  /* 0x0000000203097212 */ /* 0x000fc600078e3cff */
[----:B------:R-:W-:Y:S01]  /*b8b0*/  IMAD R6, R0, 0x8, R5 ;  /* 0x0000000800067824 */ /* 0x000fe200078e0205 */
[----:B------:R-:W-:Y:S01]  /*b8c0*/  SHF.L.U32 R3, R9, 0x1f, RZ ;  /* 0x0000001f09037819 */ /* 0x000fe200000006ff */
[----:B0-----:R-:W-:Y:S06]  /*b8d0*/  @!P0 BRA `(.L_x_307) ;  /* 0x0000000000e08947 */ /* 0x001fec0003800000 */
.L_x_318:
[----:B------:R-:W1:Y:S01]  /*b8e0*/  SYNCS.PHASECHK.TRANS64.TRYWAIT P0, [R6+URZ], R3 ;  /* 0x00000003060075a7 */ /* 0x000e62000800017f */
[----:B------:R-:W-:-:S05]  /*b8f0*/  VIADD R0, R0, 0x1 ;  /* 0x0000000100007836 */ /* 0x000fca0000000000 */
[----:B------:R-:W-:-:S04]  /*b900*/  ISETP.NE.AND P1, PT, R0, 0x4, PT ;  /* 0x000000040000780c */ /* 0x000fc80003f25270 */
[----:B------:R-:W-:Y:S02]  /*b910*/  SEL R2, RZ, 0x1, P1 ;  /* 0x00000001ff027807 */ /* 0x000fe40000800000 */
[----:B------:R-:W-:Y:S02]  /*b920*/  SEL R0, R0, RZ, P1 ;  /* 0x000000ff00007207 */ /* 0x000fe40000800000 */
[----:B------:R-:W-:-:S03]  /*b930*/  LOP3.LUT R9, R9, R2, RZ, 0x3c, !PT ;  /* 0x0000000209097212 */ /* 0x000fc600078e3cff */
[----:B0-----:R-:W-:Y:S01]  /*b940*/  IMAD R7, R0, 0x8, R5 ;  /* 0x0000000800077824 */ /* 0x001fe200078e0205 */
[----:B------:R-:W-:Y:S01]  /*b950*/  SHF.L.U32 R4, R9, 0x1f, RZ ;  /* 0x0000001f09047819 */ /* 0x000fe200000006ff */
[----:B-1----:R-:W-:Y:S06]  /*b960*/  @!P0 BRA `(.L_x_308) ;  /* 0x0000000000d08947 */ /* 0x002fec0003800000 */
.L_x_319:
[----:B------:R-:W1:Y:S01]  /*b970*/  SYNCS.PHASECHK.TRANS64.TRYWAIT P0, [R7+URZ], R4 ;  /* 0x00000004070075a7 */ /* 0x000e62000800017f */
[----:B------:R-:W-:-:S05]  /*b980*/  VIADD R0, R0, 0x1 ;  /* 0x0000000100007836 */ /* 0x000fca0000000000 */
[----:B------:R-:W-:-:S04]  /*b990*/  ISETP.NE.AND P1, PT, R0, 0x4, PT ;  /* 0x000000040000780c */ /* 0x000fc80003f25270 */
[----:B------:R-:W-:Y:S02]  /*b9a0*/  SEL R2, RZ, 0x1, P1 ;  /* 0x00000001ff027807 */ /* 0x000fe40000800000 */
[----:B------:R-:W-:Y:S02]  /*b9b0*/  SEL R0, R0, RZ, P1 ;  /* 0x000000ff00007207 */ /* 0x000fe40000800000 */
[----:B------:R-:W-:Y:S01]  /*b9c0*/  LOP3.LUT R2, R9, R2, RZ, 0x3c, !PT ;  /* 0x0000000209027212 */ /* 0x000fe200078e3cff */
[----:B-1----:R-:W-:Y:S06]  /*b9d0*/  @!P0 BRA `(.L_x_309) ;  /* 0x0000000000c88947 */ /* 0x002fec0003800000 */
.L_x_320:
[----:B------:R-:W-:Y:S01]  /*b9e0*/  IMAD R5, R0, 0x8, R5 ;  /* 0x0000000800057824 */ /* 0x000fe200078e0205 */
[----:B------:R-:W-:-:S07]  /*b9f0*/  SHF.L.U32 R0, R2, 0x1f, RZ ;  /* 0x0000001f02007819 */ /* 0x000fce00000006ff */
.L_x_310:
[----:B--2---:R2:W3:Y:S02]  /*ba00*/  SYNCS.PHASECHK.TRANS64.TRYWAIT P0, [R5+URZ], R0 ;  /* 0x00000000050075a7 */ /* 0x0044e4000800017f */
[----:B---3--:R-:W-:Y:S05]  /*ba10*/  @!P0 NANOSLEEP.SYNCS 0x989680 ;  /* 0x009896800000895d */ /* 0x008fea0003900000 */
[----:B------:R-:W3:Y:S02]  /*ba20*/  @!P0 SYNCS.PHASECHK.TRANS64 P0, [R5+URZ], R0 ;  /* 0x00000000050085a7 */ /* 0x000ee4000800007f */
[----:B---3--:R-:W-:Y:S05]  /*ba30*/  @!P0 BRA `(.L_x_310) ;  /* 0xfffffffc00f08947 */ /* 0x008fea000383ffff */
.L_x_305:
[----:B------:R-:W-:Y:S05]  /*ba40*/  BSYNC B0 ;  /* 0x0000000000007941 */ /* 0x000fea0003800000 */
.L_x_304:
[----:B------:R-:W-:Y:S05]  /*ba50*/  EXIT ;  /* 0x000000000000794d */ /* 0x000fea0003800000 */
.L_x_17:
[----:B---3--:R3:W4:Y:S02]  /*ba60*/  SYNCS.PHASECHK.TRANS64.TRYWAIT P1, [R3+URZ], R0 ;  /* 0x00000000030075a7 */ /* 0x008724000802017f */
[----:B----4-:R-:W-:Y:S05]  /*ba70*/  @!P1 NANOSLEEP.SYNCS 0x989680 ;  /* 0x009896800000995d */ /* 0x010fea0003900000 */
[----:B------:R-:W4:Y:S02]  /*ba80*/  @!P1 SYNCS.PHASECHK.TRANS64 P1, [R3+URZ], R0 ;  /* 0x00000000030095a7 */ /* 0x000f24000802007f */
[----:B----4-:R-:W-:Y:S05]  /*ba90*/  @!P1 BRA `(.L_x_17) ;  /* 0xfffffffc00f09947 */ /* 0x010fea000383ffff */
[----:B------:R-:W-:Y:S05]  /*baa0*/  BRA `(.L_x_16) ;  /* 0xffffff5400d87947 */ /* 0x000fea000383ffff */
.L_x_22:
[----:B-1----:R-:W-:-:S04]  /*bab0*/  IMAD.U32 R4, RZ, RZ, UR9 ;  /* 0x00000009ff047e24 */ /* 0x002fc8000f8e00ff */
[----:B------:R1:W2:Y:S03]  /*bac0*/  SYNCS.PHASECHK.TRANS64.TRYWAIT P1, [R4+URZ], R3 ;  /* 0x00000003040075a7 */ /* 0x0002a6000802017f */
[----:B--2---:R-:W-:Y:S05]  /*bad0*/  @!P1 NANOSLEEP.SYNCS 0x989680 ;  /* 0x009896800000995d */ /* 0x004fea0003900000 */
[----:B------:R-:W2:Y:S02]  /*bae0*/  @!P1 SYNCS.PHASECHK.TRANS64 P1, [R4+URZ], R3 ;  /* 0x00000003040095a7 */ /* 0x000ea4000802007f */
[----:B--2---:R-:W-:Y:S05]  /*baf0*/  @!P1 BRA `(.L_x_22) ;  /* 0xfffffffc00ec9947 */ /* 0x004fea000383ffff */
[----:B------:R-:W-:Y:S05]  /*bb00*/  BRA `(.L_x_21) ;  /* 0xffffff5c00447947 */ /* 0x000fea000383ffff */
.L_x_291:
[----:B------:R-:W-:Y:S01]  /*bb10*/  BSSY B1, `(.L_x_311) ;  /* 0x0000006000017945 */ /* 0x000fe20003800000 */
[----:B------:R-:W-:-:S07]  /*bb20*/  IMAD.MOV.U32 R15, RZ, RZ, -0x1 ;  /* 0xffffffffff0f7424 */ /* 0x000fce00078e00ff */
[----:B------:R-:W-:Y:S05]  /*bb30*/  WARPSYNC.COLLECTIVE R15, `(.L_x_312) ;  /* 0x000000000f0c7348 */ /* 0x000fea0003c00000 */
[----:B------:R-:W-:Y:S02]  /*bb40*/  ELECT P6, UR62, PT ;  /* 0x00000000003e782f */ /* 0x000fe400038c0000 */
[----:B------:R-:W-:Y:S01]  /*bb50*/  MOV R14, UR62 ;  /* 0x0000003e000e7c02 */ /* 0x000fe20008000f00 */
[----:B------:R-:W-:Y:S10]  /*bb60*/  ENDCOLLECTIVE ;  /* 0x000000000000791b */ /* 0x000ff40003800000 */
.L_x_312:
[----:B------:R-:W-:Y:S05]  /*bb70*/  BSYNC B1 ;  /* 0x0000000000017941 */ /* 0x000fea0003800000 */
.L_x_311:
[----:B------:R-:W-:Y:S05]  /*bb80*/  BRA `(.L_x_313) ;  /* 0xfffffff000147947 */ /* 0x000fea000383ffff */
.L_x_294:
[----:B0-----:R0:W1:Y:S02]  /*bb90*/  SYNCS.PHASECHK.TRANS64.TRYWAIT P1, [R12+URZ+0x20], R7 ;  /* 0x000020070c0075a7 */ /* 0x001064000802017f */
[----:B-1----:R-:W-:Y:S05]  /*bba0*/  @!P1 NANOSLEEP.SYNCS 0x989680 ;  /* 0x009896800000995d */ /* 0x002fea0003900000 */
[----:B------:R-:W1:Y:S02]  /*bbb0*/  @!P1 SYNCS.PHASECHK.TRANS64 P1, [R12+URZ+0x20], R7 ;  /* 0x000020070c0095a7 */ /* 0x000e64000802007f */
[----:B-1----:R-:W-:Y:S05]  /*bbc0*/  @!P1 BRA `(.L_x_294) ;  /* 0xfffffffc00f09947 */ /* 0x002fea000383ffff */
[----:B------:R-:W-:Y:S05]  /*bbd0*/  BRA `(.L_x_314) ;  /* 0xfffffff000487947 */ /* 0x000fea000383ffff */
.L_x_303:
[----:B------:R-:W-:Y:S01]  /*bbe0*/  BSSY B0, `(.L_x_315) ;  /* 0x0000006000007945 */ /* 0x000fe20003800000 */
[----:B------:R-:W-:-:S07]  /*bbf0*/  IMAD.MOV.U32 R15, RZ, RZ, -0x1 ;  /* 0xffffffffff0f7424 */ /* 0x000fce00078e00ff */
[----:B------:R-:W-:Y:S05]  /*bc00*/  WARPSYNC.COLLECTIVE R15, `(.L_x_316) ;  /* 0x000000000f0c7348 */ /* 0x000fea0003c00000 */
[----:B------:R-:W-:Y:S02]  /*bc10*/  ELECT P6, UR62, PT ;  /* 0x00000000003e782f */ /* 0x000fe400038c0000 */
[----:B------:R-:W-:Y:S01]  /*bc20*/  MOV R14, UR62 ;  /* 0x0000003e000e7c02 */ /* 0x000fe20008000f00 */
[----:B------:R-:W-:Y:S10]  /*bc30*/  ENDCOLLECTIVE ;  /* 0x000000000000791b */ /* 0x000ff40003800000 */
.L_x_316:
[----:B------:R-:W-:Y:S05]  /*bc40*/  BSYNC B0 ;  /* 0x0000000000007941 */ /* 0x000fea0003800000 */
.L_x_315:
[----:B------:R-:W-:Y:S05]  /*bc50*/  BRA `(.L_x_317) ;  /* 0xfffffff800cc7947 */ /* 0x000fea000383ffff */
.L_x_307:
[----:B0-----:R0:W1:Y:S02]  /*bc60*/  SYNCS.PHASECHK.TRANS64.TRYWAIT P0, [R7+URZ], R4 ;  /* 0x00000004070075a7 */ /* 0x001064000800017f */
[----:B-1----:R-:W-:Y:S05]  /*bc70*/  @!P0 NANOSLEEP.SYNCS 0x989680 ;  /* 0x009896800000895d */ /* 0x002fea0003900000 */
[----:B------:R-:W1:Y:S02]  /*bc80*/  @!P0 SYNCS.PHASECHK.TRANS64 P0, [R7+URZ], R4 ;  /* 0x00000004070085a7 */ /* 0x000e64000800007f */
[----:B-1----:R-:W-:Y:S05]  /*bc90*/  @!P0 BRA `(.L_x_307) ;  /* 0xfffffffc00f08947 */ /* 0x002fea000383ffff */
[----:B------:R-:W-:Y:S05]  /*bca0*/  BRA `(.L_x_318) ;  /* 0xfffffffc000c7947 */ /* 0x000fea000383ffff */
.L_x_308:
[----:B0-----:R0:W1:Y:S02]  /*bcb0*/  SYNCS.PHASECHK.TRANS64.TRYWAIT P0, [R6+URZ], R3 ;  /* 0x00000003060075a7 */ /* 0x001064000800017f */
[----:B-1----:R-:W-:Y:S05]  /*bcc0*/  @!P0 NANOSLEEP.SYNCS 0x989680 ;  /* 0x009896800000895d */ /* 0x002fea0003900000 */
[----:B------:R-:W1:Y:S02]  /*bcd0*/  @!P0 SYNCS.PHASECHK.TRANS64 P0, [R6+URZ], R3 ;  /* 0x00000003060085a7 */ /* 0x000e64000800007f */
[----:B-1----:R-:W-:Y:S05]  /*bce0*/  @!P0 BRA `(.L_x_308) ;  /* 0xfffffffc00f08947 */ /* 0x002fea000383ffff */
[----:B------:R-:W-:Y:S05]  /*bcf0*/  BRA `(.L_x_319) ;  /* 0xfffffffc001c7947 */ /* 0x000fea000383ffff */
.L_x_309:
[----:B-1----:R1:W2:Y:S02]  /*bd00*/  SYNCS.PHASECHK.TRANS64.TRYWAIT P0, [R7+URZ], R4 ;  /* 0x00000004070075a7 */ /* 0x0022a4000800017f */
[----:B--2---:R-:W-:Y:S05]  /*bd10*/  @!P0 NANOSLEEP.SYNCS 0x989680 ;  /* 0x009896800000895d */ /* 0x004fea0003900000 */
[----:B------:R-:W2:Y:S02]  /*bd20*/  @!P0 SYNCS.PHASECHK.TRANS64 P0, [R7+URZ], R4 ;  /* 0x00000004070085a7 */ /* 0x000ea4000800007f */
[----:B--2---:R-:W-:Y:S05]  /*bd30*/  @!P0 BRA `(.L_x_309) ;  /* 0xfffffffc00f08947 */ /* 0x004fea000383ffff */
[----:B------:R-:W-:Y:S05]  /*bd40*/  BRA `(.L_x_320) ;  /* 0xfffffffc00247947 */ /* 0x000fea000383ffff */
.L_x_321:
[----:B------:R-:W-:-:S00]  /*bd50*/  BRA `(.L_x_321) ;  /* 0xfffffffc00fc7947 */ /* 0x000fc0000383ffff */
[----:B------:R-:W-:-:S00]  /*bd60*/  NOP ;  /* 0x0000000000007918 */ /* 0x000fc00000000000 */
        /* <DEDUP_REMOVED lines=9> */
.L_x_322:


//--------------------- .nv.global.init           --------------------------
	.section	.nv.global.init,"aw",@progbits
.nv.global.init:
	.type		$str$22,@object
	.size		$str$22,($str$23 - $str$22)
$str$22:
        /*0000*/ 	.byte	0x6b, 0x5f, 0x74, 0x69, 0x6c, 0x65, 0x5f, 0x63, 0x6f, 0x75, 0x6e, 0x74, 0x20, 0x3e, 0x3d, 0x20
        /*0010*/ 	.byte	0x31, 0x00
	.type		$str$23,@object
	.size		$str$23,(__unnamed_1 - $str$23)
$str$23:
        /*0012*/ 	.byte	0x2f, 0x74, 0x6d, 0x70, 0x2f, 0x63, 0x75, 0x74, 0x6c, 0x61, 0x73, 0x73, 0x5f, 0x73, 0x77, 0x65
        /*0022*/ 	.byte	0x65, 0x70, 0x5f, 0x73, 0x72, 0x63, 0x2f, 0x69, 0x6e, 0x63, 0x6c, 0x75, 0x64, 0x65, 0x2f, 0x63
        /*0032*/ 	.byte	0x75, 0x74, 0x6c, 0x61, 0x73, 0x73, 0x2f, 0x67, 0x65, 0x6d, 0x6d, 0x2f, 0x63, 0x6f, 0x6c, 0x6c
        /*0042*/ 	.byte	0x65, 0x63, 0x74, 0x69, 0x76, 0x65, 0x2f, 0x73, 0x6d, 0x39, 0x30, 0x5f, 0x6d, 0x6d, 0x61, 0x5f
        /*0052*/ 	.byte	0x74, 0x6d, 0x61, 0x5f, 0x67, 0x6d, 0x6d, 0x61, 0x5f, 0x73, 0x73, 0x5f, 0x77, 0x61, 0x72, 0x70
        /*0062*/ 	.byte	0x73, 0x70, 0x65, 0x63, 0x69, 0x61, 0x6c, 0x69, 0x7a, 0x65, 0x64, 0x2e, 0x68, 0x70, 0x70, 0x00
	.type		__unnamed_1,@object
	.size		__unnamed_1,(.L_0 - __unnamed_1)
__unnamed_1:
        /*0072*/ 	.byte	0x76, 0x6f, 0x69, 0x64, 0x20, 0x63, 0x75, 0x74, 0x6c, 0x61, 0x73, 0x73, 0x3a, 0x3a, 0x67, 0x65
        /* <DEDUP_REMOVED lines=177> */
.L_0:


//--------------------- .nv.shared._ZN7cutlass13device_kernelINS_4gemm6kernel13GemmUniversalIN4cute5tupleIJiiiiEEENS1_10collective13CollectiveMmaINS1_34MainloopSm90TmaGmmaWarpSpecializedILi4ENS5_IJNS4_1CILi1EEESB_SB_EEENS1_35KernelTmaWarpSpecializedCooperativeEEENS5_IJNSA_ILi128EEENSA_ILi256EEENSA_ILi64EEEEEENS_10tfloat32_tENS5_IJlSB_lEEESJ_SK_NS4_8TiledMMAINS4_8MMA_AtomIJNS4_4SM904GMMA30MMA_64x256x8_F32TF32TF32_SS_TNILNSO_7ScaleInE1ELSQ_1EEEEEENS4_6LayoutINS5_IJNSA_ILi2EEESB_SB_EEENS5_IJSB_NSA_ILi0EEESW_EEEEENS5_IJNS4_10UnderscoreESZ_SZ_EEEEENS4_13SM90_TMA_LOADENS4_14ComposedLayoutINS4_7SwizzleILi3ELi4ELi3EEENS4_18smem_ptr_flag_bitsILi32EEENST_INS5_IJNSA_ILi8EEENSA_ILi32EEEEEENS5_IJS19_SB_EEEEEEEvNS4_8identityES12_S1D_vS1E_EENS_8epilogue10collective6detail29Sm90TmaWarpSpecializedAdapterINS1H_15DefaultEpilogueISJ_SK_SK_NS1G_6thread17LinearCombinationISJ_Li1EffLNS1L_9ScaleType4KindE0ELNS_15FloatRoundStyleE2ESJ_EENS1_15EpilogueDefaultEEEEEvvEEEEvNT_6ParamsE --------------------------
	.section	.nv.shared._ZN7cutlass13device_kernelINS_4gemm6kernel13GemmUniversalIN4cute5tupleIJiiiiEEENS1_10collective13CollectiveMmaINS1_34MainloopSm90TmaGmmaWarpSpecializedILi4ENS5_IJNS4_1CILi1EEESB_SB_EEENS1_35KernelTmaWarpSpecializedCooperativeEEENS5_IJNSA_ILi128EEENSA_ILi256EEENSA_ILi64EEEEEENS_10tfloat32_tENS5_IJlSB_lEEESJ_SK_NS4_8TiledMMAINS4_8MMA_AtomIJNS4_4SM904GMMA30MMA_64x256x8_F32TF32TF32_SS_TNILNSO_7ScaleInE1ELSQ_1EEEEEENS4_6LayoutINS5_IJNSA_ILi2EEESB_SB_EEENS5_IJSB_NSA_ILi0EEESW_EEEEENS5_IJNS4_10UnderscoreESZ_SZ_EEEEENS4_13SM90_TMA_LOADENS4_14ComposedLayoutINS4_7SwizzleILi3ELi4ELi3EEENS4_18smem_ptr_flag_bitsILi32EEENST_INS5_IJNSA_ILi8EEENSA_ILi32EEEEEENS5_IJS19_SB_EEEEEEEvNS4_8identityES12_S1D_vS1E_EENS_8epilogue10collective6detail29Sm90TmaWarpSpecializedAdapterINS1H_15DefaultEpilogueISJ_SK_SK_NS1G_6thread17LinearCombinationISJ_Li1EffLNS1L_9ScaleType4KindE0ELNS_15FloatRoundStyleE2ESJ_EENS1_15EpilogueDefaultEEEEEvvEEEEvNT_6ParamsE,"aw",@nobits
	.sectionflags	@""
	.align	16
	.zero		1024


//--------------------- .nv.shared.reserved.0     --------------------------
	.section	.nv.shared.reserved.0,"aw",@nobits
	.weak		__nv_reservedSMEM_offset_0_alias
	.size		__nv_reservedSMEM_offset_0_alias, 0, 0
	.other		__nv_reservedSMEM_offset_0_alias,@"STO_CUDA_RESERVED_SHARED STV_DEFAULT"
__nv_reservedSMEM_offset_0_alias:
	.zero		0


//--------------------- .nv.global                --------------------------
	.section	.nv.global,"aw",@nobits
.nv.global:
	.type		_ZN39_INTERNAL_0935cb81_4_k_cu_851a1a68_61814cute1_E,@object
	.size		_ZN39_INTERNAL_0935cb81_4_k_cu_851a1a68_61814cute1_E,(_ZN39_INTERNAL_0935cb81_4_k_cu_851a1a68_61814cuda3std3__45__cpo6cbeginE - _ZN39_INTERNAL_0935cb81_4_k_cu_851a1a68_61814cute1_E)
_ZN39_INTERNAL_0935cb81_4_k_cu_851a1a68_61814cute1_E:
	.zero		1
	.type		_ZN39_INTERNAL_0935cb81_4_k_cu_851a1a68_61814cuda3std3__45__cpo6cbeginE,@object
	.size		_ZN39_INTERNAL_0935cb81_4_k_cu_851a1a68_61814cuda3std3__45__cpo6cbeginE,(_ZN39_INTERNAL_0935cb81_4_k_cu_851a1a68_61814cuda3std3__48in_placeE - _ZN39_INTERNAL_0935cb81_4_k_cu_851a1a68_61814cuda3std3__45__cpo6cbeginE)
_ZN39_INTERNAL_0935cb81_4_k_cu_851a1a68_61814cuda3std3__45__cpo6cbeginE:
	.zero		1
	.type		_ZN39_INTERNAL_0935cb81_4_k_cu_851a1a68_61814cuda3std3__48in_placeE,@object
	.size		_ZN39_INTERNAL_0935cb81_4_k_cu_851a1a68_61814cuda3std3__48in_placeE,(_ZN39_INTERNAL_0935cb81_4_k_cu_851a1a68_61814cuda3std6ranges3__45__cpo9iter_moveE - _ZN39_INTERNAL_0935cb81_4_k_cu_851a1a68_61814cuda3std3__48in_placeE)
_ZN39_INTERNAL_0935cb81_4_k_cu_851a1a68_61814cuda3std3__48in_placeE:
	.zero		1
	.type		_ZN39_INTERNAL_0935cb81_4_k_cu_851a1a68_61814cuda3std6ranges3__45__cpo9iter_moveE,@object
	.size		_ZN39_INTERNAL_0935cb81_4_k_cu_851a1a68_61814cuda3std6ranges3__45__cpo9iter_moveE,(_ZN39_INTERNAL_0935cb81_4_k_cu_851a1a68_61814cuda3std3__45__cpo5beginE - _ZN39_INTERNAL_0935cb81_4_k_cu_851a1a68_61814cuda3std6ranges3__45__cpo9iter_moveE)
_ZN39_INTERNAL_0935cb81_4_k_cu_851a1a68_61814cuda3std6ranges3__45__cpo9iter_moveE:
	.zero		1
	.type		_ZN39_INTERNAL_0935cb81_4_k_cu_851a1a68_61814cuda3std3__45__cpo5beginE,@object
	.size		_ZN39_INTERNAL_0935cb81_4_k_cu_851a1a68_61814cuda3std3__45__cpo5beginE,(_ZN39_INTERNAL_0935cb81_4_k_cu_851a1a68_61814cuda3std3__441_GLOBAL__N__0935cb81_4_k_cu_851a1a68_61816ignoreE - _ZN39_INTERNAL_0935cb81_4_k_cu_851a1a68_61814cuda3std3__45__cpo5beginE)
_ZN39_INTERNAL_0935cb81_4_k_cu_851a1a68_61814cuda3std3__45__cpo5beginE:
	.zero		1
	.type		_ZN39_INTERNAL_0935cb81_4_k_cu_851a1a68_61814cuda3std3__441_GLOBAL__N__0935cb81_4_k_cu_851a1a68_61816ignoreE,@object
	.size		_ZN39_INTERNAL_0935cb81_4_k_cu_851a1a68_61814cuda3std3__441_GLOBAL__N__0935cb81_4_k_cu_851a1a68_61816ignoreE,(_ZN39_INTERNAL_0935cb81_4_k_cu_851a1a68_61814cute7productE - _ZN39_INTERNAL_0935cb81_4_k_cu_851a1a68_61814cuda3std3__441_GLOBAL__N__0935cb81_4_k_cu_851a1a68_61816ignoreE)
_ZN39_INTERNAL_0935cb81_4_k_cu_851a1a68_61814cuda3std3__441_GLOBAL__N__0935cb81_4_k_cu_851a1a68_61816ignoreE:
	.zero		1
	.type		_ZN39_INTERNAL_0935cb81_4_k_cu_851a1a68_61814cute7productE,@object
	.size		_ZN39_INTERNAL_0935cb81_4_k_cu_851a1a68_61814cute7productE,(_ZN39_INTERNAL_0935cb81_4_k_cu_851a1a68_61814cuda3std3__45__cpo3endE - _ZN39_INTERNAL_0935cb81_4_k_cu_851a1a68_61814cute7productE)
_ZN39_INTERNAL_0935cb81_4_k_cu_851a1a68_61814cute7productE:
	.zero		1
	.type		_ZN39_INTERNAL_0935cb81_4_k_cu_851a1a68_61814cuda3std3__45__cpo3endE,@object
	.size		_ZN39_INTERNAL_0935cb81_4_k_cu_851a1a68_61814cuda3std3__45__cpo3endE,(_ZN39_INTERNAL_0935cb81_4_k_cu_851a1a68_61814cuda3std3__419piecewise_constructE - _ZN39_INTERNAL_0935cb81_4_k_cu_851a1a68_61814cuda3std3__45__cpo3endE)
_ZN39_INTERNAL_0935cb81_4_k_cu_851a1a68_61814cuda3std3__45__cpo3endE:
	.zero		1
	.type		_ZN39_INTERNAL_0935cb81_4_k_cu_851a1a68_61814cuda3std3__419piecewise_constructE,@object
	.size		_ZN39_INTERNAL_0935cb81_4_k_cu_851a1a68_61814cuda3std3__419piecewise_constructE,(_ZN39_INTERNAL_0935cb81_4_k_cu_851a1a68_61814cuda3std3__45__cpo4cendE - _ZN39_INTERNAL_0935cb81_4_k_cu_851a1a68_61814cuda3std3__419piecewise_constructE)
_ZN39_INTERNAL_0935cb81_4_k_cu_851a1a68_61814cuda3std3__419piecewise_constructE:
	.zero		1
	.type		_ZN39_INTERNAL_0935cb81_4_k_cu_851a1a68_61814cuda3std3__45__cpo4cendE,@object
	.size		_ZN39_INTERNAL_0935cb81_4_k_cu_851a1a68_61814cuda3std3__45__cpo4cendE,(_ZN39_INTERNAL_0935cb81_4_k_cu_851a1a68_61814cuda3std6ranges3__45__cpo4swapE - _ZN39_INTERNAL_0935cb81_4_k_cu_851a1a68_61814cuda3std3__45__cpo4cendE)
_ZN39_INTERNAL_0935cb81_4_k_cu_851a1a68_61814cuda3std3__45__cpo4cendE:
	.zero		1
	.type		_ZN39_INTERNAL_0935cb81_4_k_cu_851a1a68_61814cuda3std6ranges3__45__cpo4swapE,@object
	.size		_ZN39_INTERNAL_0935cb81_4_k_cu_851a1a68_61814cuda3std6ranges3__45__cpo4swapE,(.L_8 - _ZN39_INTERNAL_0935cb81_4_k_cu_851a1a68_61814cuda3std6ranges3__45__cpo4swapE)
_ZN39_INTERNAL_0935cb81_4_k_cu_851a1a68_61814cuda3std6ranges3__45__cpo4swapE:
	.zero		1
.L_8:


//--------------------- .nv.constant0._ZN7cutlass13device_kernelINS_4gemm6kernel13GemmUniversalIN4cute5tupleIJiiiiEEENS1_10collective13CollectiveMmaINS1_34MainloopSm90TmaGmmaWarpSpecializedILi4ENS5_IJNS4_1CILi1EEESB_SB_EEENS1_35KernelTmaWarpSpecializedCooperativeEEENS5_IJNSA_ILi128EEENSA_ILi256EEENSA_ILi64EEEEEENS_10tfloat32_tENS5_IJlSB_lEEESJ_SK_NS4_8TiledMMAINS4_8MMA_AtomIJNS4_4SM904GMMA30MMA_64x256x8_F32TF32TF32_SS_TNILNSO_7ScaleInE1ELSQ_1EEEEEENS4_6LayoutINS5_IJNSA_ILi2EEESB_SB_EEENS5_IJSB_NSA_ILi0EEESW_EEEEENS5_IJNS4_10UnderscoreESZ_SZ_EEEEENS4_13SM90_TMA_LOADENS4_14ComposedLayoutINS4_7SwizzleILi3ELi4ELi3EEENS4_18smem_ptr_flag_bitsILi32EEENST_INS5_IJNSA_ILi8EEENSA_ILi32EEEEEENS5_IJS19_SB_EEEEEEEvNS4_8identityES12_S1D_vS1E_EENS_8epilogue10collective6detail29Sm90TmaWarpSpecializedAdapterINS1H_15DefaultEpilogueISJ_SK_SK_NS1G_6thread17LinearCombinationISJ_Li1EffLNS1L_9ScaleType4KindE0ELNS_15FloatRoundStyleE2ESJ_EENS1_15EpilogueDefaultEEEEEvvEEEEvNT_6ParamsE --------------------------
	.section	.nv.constant0._ZN7cutlass13device_kernelINS_4gemm6kernel13GemmUniversalIN4cute5tupleIJiiiiEEENS1_10collective13CollectiveMmaINS1_34MainloopSm90TmaGmmaWarpSpecializedILi4ENS5_IJNS4_1CILi1EEESB_SB_EEENS1_35KernelTmaWarpSpecializedCooperativeEEENS5_IJNSA_ILi128EEENSA_ILi256EEENSA_ILi64EEEEEENS_10tfloat32_tENS5_IJlSB_lEEESJ_SK_NS4_8TiledMMAINS4_8MMA_AtomIJNS4_4SM904GMMA30MMA_64x256x8_F32TF32TF32_SS_TNILNSO_7ScaleInE1ELSQ_1EEEEEENS4_6LayoutINS5_IJNSA_ILi2EEESB_SB_EEENS5_IJSB_NSA_ILi0EEESW_EEEEENS5_IJNS4_10UnderscoreESZ_SZ_EEEEENS4_13SM90_TMA_LOADENS4_14ComposedLayoutINS4_7SwizzleILi3ELi4ELi3EEENS4_18smem_ptr_flag_bitsILi32EEENST_INS5_IJNSA_ILi8EEENSA_ILi32EEEEEENS5_IJS19_SB_EEEEEEEvNS4_8identityES12_S1D_vS1E_EENS_8epilogue10collective6detail29Sm90TmaWarpSpecializedAdapterINS1H_15DefaultEpilogueISJ_SK_SK_NS1G_6thread17LinearCombinationISJ_Li1EffLNS1L_9ScaleType4KindE0ELNS_15FloatRoundStyleE2ESJ_EENS1_15EpilogueDefaultEEEEEvvEEEEvNT_6ParamsE,"a",@progbits
	.sectionflags	@""
	.align	4
.nv.constant0._ZN7cutlass13device_kernelINS_4gemm6kernel13GemmUniversalIN4cute5tupleIJiiiiEEENS1_10collective13CollectiveMmaINS1_34MainloopSm90TmaGmmaWarpSpecializedILi4ENS5_IJNS4_1CILi1EEESB_SB_EEENS1_35KernelTmaWarpSpecializedCooperativeEEENS5_IJNSA_ILi128EEENSA_ILi256EEENSA_ILi64EEEEEENS_10tfloat32_tENS5_IJlSB_lEEESJ_SK_NS4_8TiledMMAINS4_8MMA_AtomIJNS4_4SM904GMMA30MMA_64x256x8_F32TF32TF32_SS_TNILNSO_7ScaleInE1ELSQ_1EEEEEENS4_6LayoutINS5_IJNSA_ILi2EEESB_SB_EEENS5_IJSB_NSA_ILi0EEESW_EEEEENS5_IJNS4_10UnderscoreESZ_SZ_EEEEENS4_13SM90_TMA_LOADENS4_14ComposedLayoutINS4_7SwizzleILi3ELi4ELi3EEENS4_18smem_ptr_flag_bitsILi32EEENST_INS5_IJNSA_ILi8EEENSA_ILi32EEEEEENS5_IJS19_SB_EEEEEEEvNS4_8identityES12_S1D_vS1E_EENS_8epilogue10collective6detail29Sm90TmaWarpSpecializedAdapterINS1H_15DefaultEpilogueISJ_SK_SK_NS1G_6thread17LinearCombinationISJ_Li1EffLNS1L_9ScaleType4KindE0ELNS_15FloatRoundStyleE2ESJ_EENS1_15EpilogueDefaultEEEEEvvEEEEvNT_6ParamsE:
	.zero		1664


//--------------------- SYMBOLS --------------------------

	.type		.nv.reservedSmem.offset0,@object
	.size		.nv.reservedSmem.offset0,0x4
	.type		__assertfail,@function
